//
// Generated by NVIDIA NVVM Compiler
//
// Compiler Build ID: CL-36424714
// Cuda compilation tools, release 13.0, V13.0.88
// Based on NVVM 20.0.0
//

.version 9.0
.target sm_100
.address_size 64

	// .globl	_Z6kernelPfS_PiS_S_S0_S0_S0_S0_
// _ZZ6kernelPfS_PiS_S_S0_S0_S0_S0_E3Mat has been demoted
// _ZZ6kernelPfS_PiS_S_S0_S0_S0_S0_E3Mat_0 has been demoted

.visible .entry _Z6kernelPfS_PiS_S_S0_S0_S0_S0_(
	.param .u64 .ptr .align 1 _Z6kernelPfS_PiS_S_S0_S0_S0_S0__param_0,
	.param .u64 .ptr .align 1 _Z6kernelPfS_PiS_S_S0_S0_S0_S0__param_1,
	.param .u64 .ptr .align 1 _Z6kernelPfS_PiS_S_S0_S0_S0_S0__param_2,
	.param .u64 .ptr .align 1 _Z6kernelPfS_PiS_S_S0_S0_S0_S0__param_3,
	.param .u64 .ptr .align 1 _Z6kernelPfS_PiS_S_S0_S0_S0_S0__param_4,
	.param .u64 .ptr .align 1 _Z6kernelPfS_PiS_S_S0_S0_S0_S0__param_5,
	.param .u64 .ptr .align 1 _Z6kernelPfS_PiS_S_S0_S0_S0_S0__param_6,
	.param .u64 .ptr .align 1 _Z6kernelPfS_PiS_S_S0_S0_S0_S0__param_7,
	.param .u64 .ptr .align 1 _Z6kernelPfS_PiS_S_S0_S0_S0_S0__param_8
)
{
	.reg .pred 	%p<47>;
	.reg .b32 	%r<187>;
	.reg .b32 	%f<65>;
	.reg .b64 	%rd<154>;
	// demoted variable
	.shared .align 4 .b8 _ZZ6kernelPfS_PiS_S_S0_S0_S0_S0_E3Mat[400];
	// demoted variable
	.shared .align 4 .b8 _ZZ6kernelPfS_PiS_S_S0_S0_S0_S0_E3Mat_0[4000];
	ld.param.u64 	%rd20, [_Z6kernelPfS_PiS_S_S0_S0_S0_S0__param_0];
	ld.param.u64 	%rd21, [_Z6kernelPfS_PiS_S_S0_S0_S0_S0__param_1];
	ld.param.u64 	%rd22, [_Z6kernelPfS_PiS_S_S0_S0_S0_S0__param_2];
	ld.param.u64 	%rd19, [_Z6kernelPfS_PiS_S_S0_S0_S0_S0__param_3];
	ld.param.u64 	%rd23, [_Z6kernelPfS_PiS_S_S0_S0_S0_S0__param_4];
	ld.param.u64 	%rd24, [_Z6kernelPfS_PiS_S_S0_S0_S0_S0__param_5];
	ld.param.u64 	%rd25, [_Z6kernelPfS_PiS_S_S0_S0_S0_S0__param_6];
	ld.param.u64 	%rd26, [_Z6kernelPfS_PiS_S_S0_S0_S0_S0__param_7];
	ld.param.u64 	%rd27, [_Z6kernelPfS_PiS_S_S0_S0_S0_S0__param_8];
	cvta.to.global.u64 	%rd1, %rd23;
	cvta.to.global.u64 	%rd2, %rd27;
	cvta.to.global.u64 	%rd3, %rd21;
	cvta.to.global.u64 	%rd4, %rd19;
	cvta.to.global.u64 	%rd5, %rd20;
	cvta.to.global.u64 	%rd6, %rd26;
	cvta.to.global.u64 	%rd7, %rd24;
	cvta.to.global.u64 	%rd8, %rd25;
	cvta.to.global.u64 	%rd28, %rd22;
	ld.global.u32 	%r53, [%rd28];
	setp.eq.s32 	%p1, %r53, 3;
	@%p1 bra 	$L__BB0_28;
	setp.ne.s32 	%p2, %r53, 2;
	@%p2 bra 	$L__BB0_60;
	mov.u32 	%r1, %ctaid.x;
	mov.u32 	%r141, %ntid.x;
	mov.u32 	%r2, %tid.x;
	mad.lo.s32 	%r3, %r1, %r141, %r2;
	mov.u32 	%r4, %ctaid.y;
	mov.u32 	%r142, %ntid.y;
	mov.u32 	%r5, %tid.y;
	mad.lo.s32 	%r6, %r4, %r142, %r5;
	ld.global.u32 	%r7, [%rd8];
	setp.gt.s32 	%p29, %r6, %r7;
	@%p29 bra 	$L__BB0_60;
	ld.global.u32 	%r8, [%rd7];
	setp.gt.s32 	%p30, %r3, %r8;
	@%p30 bra 	$L__BB0_60;
	shr.s32 	%r143, %r8, 31;
	shr.u32 	%r144, %r143, 29;
	add.s32 	%r145, %r8, %r144;
	shr.s32 	%r146, %r145, 3;
	setp.eq.s32 	%p31, %r1, %r146;
	and.b32  	%r147, %r145, -8;
	sub.s32 	%r148, %r8, %r147;
	selp.b32 	%r9, %r148, 8, %p31;
	mul.lo.s32 	%r10, %r7, %r6;
	add.s32 	%r149, %r10, %r3;
	mul.wide.s32 	%rd102, %r149, 4;
	add.s64 	%rd103, %rd5, %rd102;
	ld.global.f32 	%f41, [%rd103];
	mov.u32 	%r150, _ZZ6kernelPfS_PiS_S_S0_S0_S0_S0_E3Mat;
	mad.lo.s32 	%r11, %r5, 40, %r150;
	add.s32 	%r12, %r11, 40;
	shl.b32 	%r151, %r2, 2;
	add.s32 	%r13, %r12, %r151;
	st.shared.f32 	[%r13+4], %f41;
	setp.ne.s32 	%p32, %r2, 0;
	@%p32 bra 	$L__BB0_12;
	setp.gt.s32 	%p33, %r3, 0;
	@%p33 bra 	$L__BB0_7;
	cvt.u64.u32 	%rd109, %r10;
	cvt.s64.s32 	%rd110, %r3;
	add.s64 	%rd111, %rd109, %rd110;
	shl.b64 	%rd112, %rd111, 2;
	add.s64 	%rd113, %rd5, %rd112;
	ld.global.f32 	%f61, [%rd113];
	bra.uni 	$L__BB0_8;
$L__BB0_7:
	cvt.u64.u32 	%rd104, %r10;
	cvt.u64.u32 	%rd105, %r3;
	add.s64 	%rd106, %rd104, %rd105;
	shl.b64 	%rd107, %rd106, 2;
	add.s64 	%rd108, %rd5, %rd107;
	ld.global.f32 	%f61, [%rd108+-4];
$L__BB0_8:
	st.shared.f32 	[%r12], %f61;
	sub.s32 	%r152, %r8, %r9;
	setp.lt.s32 	%p34, %r3, %r152;
	@%p34 bra 	$L__BB0_10;
	cvt.u64.u32 	%rd114, %r10;
	cvt.s64.s32 	%rd115, %r3;
	cvt.s64.s32 	%rd116, %r9;
	add.s64 	%rd117, %rd116, %rd115;
	add.s64 	%rd118, %rd117, %rd114;
	shl.b64 	%rd119, %rd118, 2;
	add.s64 	%rd120, %rd5, %rd119;
	ld.global.f32 	%f62, [%rd120+-4];
	bra.uni 	$L__BB0_11;
$L__BB0_10:
	cvt.u64.u32 	%rd121, %r10;
	cvt.s64.s32 	%rd122, %r3;
	cvt.s64.s32 	%rd123, %r9;
	add.s64 	%rd124, %rd123, %rd122;
	add.s64 	%rd125, %rd124, %rd121;
	shl.b64 	%rd126, %rd125, 2;
	add.s64 	%rd127, %rd5, %rd126;
	ld.global.f32 	%f62, [%rd127];
$L__BB0_11:
	shl.b32 	%r153, %r9, 2;
	add.s32 	%r154, %r13, %r153;
	st.shared.f32 	[%r154+4], %f62;
$L__BB0_12:
	setp.ne.s32 	%p35, %r5, 0;
	@%p35 bra 	$L__BB0_17;
	setp.ne.s32 	%p36, %r6, 0;
	@%p36 bra 	$L__BB0_15;
	cvt.s64.s32 	%rd152, %r3;
	bra.uni 	$L__BB0_16;
$L__BB0_15:
	sub.s32 	%r155, %r10, %r7;
	cvt.u64.u32 	%rd128, %r155;
	cvt.s64.s32 	%rd129, %r3;
	add.s64 	%rd152, %rd128, %rd129;
$L__BB0_16:
	and.b32  	%r156, %r7, 7;
	shr.u32 	%r157, %r7, 3;
	setp.eq.s32 	%p37, %r4, %r157;
	selp.b32 	%r158, %r156, 8, %p37;
	shl.b64 	%rd130, %rd152, 2;
	add.s64 	%rd131, %rd5, %rd130;
	ld.global.f32 	%f42, [%rd131];
	shl.b32 	%r159, %r2, 2;
	mov.u32 	%r160, _ZZ6kernelPfS_PiS_S_S0_S0_S0_S0_E3Mat;
	add.s32 	%r161, %r160, %r159;
	st.shared.f32 	[%r161+4], %f42;
	sub.s32 	%r162, %r7, %r158;
	setp.lt.s32 	%p38, %r6, %r162;
	selp.b32 	%r163, 0, %r158, %p38;
	add.s32 	%r164, %r6, %r163;
	selp.b32 	%r165, %r158, -1, %p38;
	add.s32 	%r166, %r164, %r165;
	mul.lo.s32 	%r167, %r166, %r7;
	cvt.s64.s32 	%rd132, %r167;
	cvt.s64.s32 	%rd133, %r3;
	add.s64 	%rd134, %rd132, %rd133;
	shl.b64 	%rd135, %rd134, 2;
	add.s64 	%rd136, %rd5, %rd135;
	ld.global.f32 	%f43, [%rd136];
	mad.lo.s32 	%r168, %r158, 40, %r11;
	add.s32 	%r169, %r168, %r159;
	st.shared.f32 	[%r169+44], %f43;
$L__BB0_17:
	bar.sync 	0;
	ld.global.u32 	%r14, [%rd8];
	setp.ge.s32 	%p39, %r6, %r14;
	@%p39 bra 	$L__BB0_60;
	ld.global.u32 	%r170, [%rd7];
	setp.ge.s32 	%p40, %r3, %r170;
	@%p40 bra 	$L__BB0_60;
	ld.shared.f32 	%f44, [%r13+4];
	ld.global.f32 	%f45, [%rd4];
	ld.shared.f32 	%f46, [%r13+44];
	ld.shared.f32 	%f47, [%r13+-36];
	add.f32 	%f48, %f46, %f47;
	ld.shared.f32 	%f49, [%r13+8];
	add.f32 	%f50, %f48, %f49;
	ld.shared.f32 	%f51, [%r13];
	add.f32 	%f52, %f50, %f51;
	fma.rn.f32 	%f53, %f44, 0fC0800000, %f52;
	fma.rn.f32 	%f54, %f45, %f53, %f44;
	mul.lo.s32 	%r171, %r14, %r6;
	cvt.u64.u32 	%rd137, %r171;
	cvt.s64.s32 	%rd12, %r3;
	add.s64 	%rd138, %rd137, %rd12;
	shl.b64 	%rd139, %rd138, 2;
	add.s64 	%rd140, %rd3, %rd139;
	st.global.f32 	[%rd140], %f54;
	ld.global.u32 	%r183, [%rd2];
	setp.lt.s32 	%p41, %r183, 1;
	@%p41 bra 	$L__BB0_27;
	mov.b32 	%r182, 0;
$L__BB0_21:
	mul.wide.u32 	%rd141, %r182, 4;
	add.s64 	%rd13, %rd1, %rd141;
	ld.global.f32 	%f55, [%rd13];
	cvt.rzi.s32.f32 	%r18, %f55;
	setp.lt.s32 	%p42, %r3, %r18;
	@%p42 bra 	$L__BB0_26;
	ld.global.f32 	%f56, [%rd13+4];
	cvt.rzi.s32.f32 	%r19, %f56;
	setp.lt.s32 	%p43, %r6, %r19;
	@%p43 bra 	$L__BB0_26;
	ld.global.f32 	%f57, [%rd13+8];
	cvt.rzi.s32.f32 	%r173, %f57;
	add.s32 	%r174, %r173, %r18;
	setp.ge.s32 	%p44, %r3, %r174;
	@%p44 bra 	$L__BB0_26;
	ld.global.f32 	%f58, [%rd13+12];
	cvt.rzi.s32.f32 	%r175, %f58;
	add.s32 	%r176, %r175, %r19;
	setp.ge.s32 	%p45, %r6, %r176;
	@%p45 bra 	$L__BB0_26;
	ld.global.f32 	%f59, [%rd13+16];
	ld.global.u32 	%r177, [%rd8];
	mul.lo.s32 	%r178, %r177, %r6;
	cvt.s64.s32 	%rd142, %r178;
	add.s64 	%rd143, %rd142, %rd12;
	shl.b64 	%rd144, %rd143, 2;
	add.s64 	%rd145, %rd3, %rd144;
	st.global.f32 	[%rd145], %f59;
	ld.global.u32 	%r183, [%rd2];
$L__BB0_26:
	add.s32 	%r182, %r182, 5;
	setp.lt.s32 	%p46, %r182, %r183;
	@%p46 bra 	$L__BB0_21;
$L__BB0_27:
	ld.global.u32 	%r179, [%rd8];
	mul.lo.s32 	%r180, %r179, %r6;
	cvt.s64.s32 	%rd146, %r180;
	add.s64 	%rd147, %rd146, %rd12;
	shl.b64 	%rd148, %rd147, 2;
	add.s64 	%rd149, %rd3, %rd148;
	ld.global.f32 	%f60, [%rd149];
	add.s64 	%rd150, %rd5, %rd148;
	st.global.f32 	[%rd150], %f60;
	bra.uni 	$L__BB0_60;
$L__BB0_28:
	mov.u32 	%r23, %ctaid.x;
	mov.u32 	%r54, %ntid.x;
	mov.u32 	%r24, %tid.x;
	mad.lo.s32 	%r25, %r23, %r54, %r24;
	mov.u32 	%r26, %ctaid.y;
	mov.u32 	%r55, %ntid.y;
	mov.u32 	%r27, %tid.y;
	mad.lo.s32 	%r28, %r26, %r55, %r27;
	mov.u32 	%r29, %ctaid.z;
	mov.u32 	%r56, %ntid.z;
	mov.u32 	%r30, %tid.z;
	mad.lo.s32 	%r31, %r29, %r56, %r30;
	ld.global.u32 	%r32, [%rd8];
	setp.gt.s32 	%p3, %r28, %r32;
	@%p3 bra 	$L__BB0_60;
	ld.global.u32 	%r33, [%rd7];
	setp.gt.s32 	%p4, %r25, %r33;
	@%p4 bra 	$L__BB0_60;
	ld.global.u32 	%r34, [%rd6];
	setp.gt.s32 	%p5, %r31, %r34;
	@%p5 bra 	$L__BB0_60;
	shr.u32 	%r57, %r34, 3;
	setp.eq.s32 	%p6, %r29, %r57;
	and.b32  	%r58, %r34, 7;
	selp.b32 	%r35, %r58, 8, %p6;
	mul.lo.s32 	%r36, %r32, %r28;
	add.s32 	%r59, %r36, %r25;
	mad.lo.s32 	%r60, %r59, %r34, %r31;
	mul.wide.s32 	%rd29, %r60, 4;
	add.s64 	%rd30, %rd5, %rd29;
	ld.global.f32 	%f13, [%rd30];
	mov.u32 	%r61, _ZZ6kernelPfS_PiS_S_S0_S0_S0_S0_E3Mat_0;
	mad.lo.s32 	%r37, %r27, 400, %r61;
	add.s32 	%r38, %r37, 400;
	mad.lo.s32 	%r39, %r24, 40, %r38;
	add.s32 	%r40, %r39, 40;
	shl.b32 	%r62, %r30, 2;
	add.s32 	%r41, %r40, %r62;
	st.shared.f32 	[%r41+4], %f13;
	setp.ne.s32 	%p7, %r24, 0;
	@%p7 bra 	$L__BB0_33;
	shr.s32 	%r63, %r33, 31;
	shr.u32 	%r64, %r63, 29;
	add.s32 	%r65, %r33, %r64;
	and.b32  	%r66, %r65, -8;
	sub.s32 	%r67, %r33, %r66;
	shr.s32 	%r68, %r65, 3;
	setp.eq.s32 	%p8, %r23, %r68;
	selp.b32 	%r69, %r67, 8, %p8;
	setp.gt.s32 	%p9, %r25, 0;
	selp.s32 	%r70, -1, 0, %p9;
	add.s32 	%r71, %r25, %r70;
	mul.lo.s32 	%r72, %r36, %r34;
	cvt.s64.s32 	%rd31, %r72;
	mul.lo.s32 	%r73, %r34, %r71;
	cvt.s64.s32 	%rd32, %r73;
	cvt.u64.u32 	%rd33, %r31;
	add.s64 	%rd34, %rd32, %rd33;
	add.s64 	%rd35, %rd34, %rd31;
	shl.b64 	%rd36, %rd35, 2;
	add.s64 	%rd37, %rd5, %rd36;
	ld.global.f32 	%f14, [%rd37];
	shl.b32 	%r74, %r30, 2;
	add.s32 	%r75, %r38, %r74;
	st.shared.f32 	[%r75+4], %f14;
	sub.s32 	%r76, %r33, %r69;
	setp.lt.s32 	%p10, %r25, %r76;
	selp.b32 	%r77, 0, %r69, %p10;
	add.s32 	%r78, %r25, %r77;
	selp.b32 	%r79, %r69, -1, %p10;
	add.s32 	%r80, %r78, %r79;
	mul.lo.s32 	%r81, %r80, %r34;
	cvt.s64.s32 	%rd38, %r81;
	add.s64 	%rd39, %rd31, %rd33;
	add.s64 	%rd40, %rd39, %rd38;
	shl.b64 	%rd41, %rd40, 2;
	add.s64 	%rd42, %rd5, %rd41;
	ld.global.f32 	%f15, [%rd42];
	mad.lo.s32 	%r82, %r69, 40, %r39;
	add.s32 	%r83, %r82, %r74;
	st.shared.f32 	[%r83+44], %f15;
$L__BB0_33:
	setp.ne.s32 	%p11, %r27, 0;
	@%p11 bra 	$L__BB0_38;
	setp.ne.s32 	%p12, %r28, 0;
	@%p12 bra 	$L__BB0_36;
	mul.lo.s32 	%r87, %r34, %r25;
	cvt.s64.s32 	%rd153, %r87;
	bra.uni 	$L__BB0_37;
$L__BB0_36:
	sub.s32 	%r84, %r36, %r32;
	mul.lo.s32 	%r85, %r84, %r34;
	cvt.u64.u32 	%rd43, %r85;
	mul.lo.s32 	%r86, %r34, %r25;
	cvt.s64.s32 	%rd44, %r86;
	add.s64 	%rd153, %rd43, %rd44;
$L__BB0_37:
	and.b32  	%r88, %r32, 7;
	shr.u32 	%r89, %r32, 3;
	setp.eq.s32 	%p13, %r26, %r89;
	selp.b32 	%r90, %r88, 8, %p13;
	cvt.u64.u32 	%rd45, %r31;
	add.s64 	%rd46, %rd153, %rd45;
	shl.b64 	%rd47, %rd46, 2;
	add.s64 	%rd48, %rd5, %rd47;
	ld.global.f32 	%f16, [%rd48];
	mul.lo.s32 	%r91, %r24, 40;
	mov.u32 	%r92, _ZZ6kernelPfS_PiS_S_S0_S0_S0_S0_E3Mat_0;
	add.s32 	%r93, %r92, %r91;
	shl.b32 	%r94, %r30, 2;
	add.s32 	%r95, %r93, %r94;
	st.shared.f32 	[%r95+44], %f16;
	sub.s32 	%r96, %r32, %r90;
	setp.lt.s32 	%p14, %r28, %r96;
	selp.b32 	%r97, 0, %r90, %p14;
	add.s32 	%r98, %r28, %r97;
	selp.b32 	%r99, %r90, -1, %p14;
	add.s32 	%r100, %r98, %r99;
	mul.lo.s32 	%r101, %r34, %r32;
	mul.lo.s32 	%r102, %r101, %r100;
	cvt.s64.s32 	%rd49, %r102;
	mul.lo.s32 	%r103, %r34, %r25;
	cvt.s64.s32 	%rd50, %r103;
	add.s64 	%rd51, %rd50, %rd45;
	add.s64 	%rd52, %rd51, %rd49;
	shl.b64 	%rd53, %rd52, 2;
	add.s64 	%rd54, %rd5, %rd53;
	ld.global.f32 	%f17, [%rd54];
	mad.lo.s32 	%r104, %r90, 400, %r37;
	add.s32 	%r105, %r104, %r91;
	add.s32 	%r106, %r105, %r94;
	st.shared.f32 	[%r106+444], %f17;
$L__BB0_38:
	setp.ne.s32 	%p15, %r30, 0;
	@%p15 bra 	$L__BB0_46;
	setp.ne.s32 	%p16, %r31, 0;
	@%p16 bra 	$L__BB0_41;
	mul.lo.s32 	%r109, %r36, %r34;
	cvt.s64.s32 	%rd62, %r109;
	mul.lo.s32 	%r110, %r34, %r25;
	cvt.s64.s32 	%rd63, %r110;
	add.s64 	%rd64, %rd62, %rd63;
	shl.b64 	%rd65, %rd64, 2;
	add.s64 	%rd66, %rd5, %rd65;
	ld.global.f32 	%f63, [%rd66];
	bra.uni 	$L__BB0_42;
$L__BB0_41:
	mul.lo.s32 	%r107, %r36, %r34;
	cvt.s64.s32 	%rd55, %r107;
	mul.lo.s32 	%r108, %r34, %r25;
	cvt.s64.s32 	%rd56, %r108;
	cvt.u64.u32 	%rd57, %r31;
	add.s64 	%rd58, %rd56, %rd57;
	add.s64 	%rd59, %rd58, %rd55;
	shl.b64 	%rd60, %rd59, 2;
	add.s64 	%rd61, %rd5, %rd60;
	ld.global.f32 	%f63, [%rd61+-4];
$L__BB0_42:
	st.shared.f32 	[%r40], %f63;
	sub.s32 	%r111, %r34, %r35;
	setp.lt.s32 	%p17, %r31, %r111;
	@%p17 bra 	$L__BB0_44;
	mul.lo.s32 	%r112, %r36, %r34;
	cvt.s64.s32 	%rd67, %r112;
	mul.lo.s32 	%r113, %r34, %r25;
	cvt.s64.s32 	%rd68, %r113;
	add.s32 	%r114, %r35, %r31;
	cvt.u64.u32 	%rd69, %r114;
	add.s64 	%rd70, %rd69, %rd68;
	add.s64 	%rd71, %rd70, %rd67;
	shl.b64 	%rd72, %rd71, 2;
	add.s64 	%rd73, %rd5, %rd72;
	ld.global.f32 	%f64, [%rd73+-4];
	bra.uni 	$L__BB0_45;
$L__BB0_44:
	mul.lo.s32 	%r115, %r36, %r34;
	cvt.s64.s32 	%rd74, %r115;
	mul.lo.s32 	%r116, %r34, %r25;
	cvt.s64.s32 	%rd75, %r116;
	add.s32 	%r117, %r35, %r31;
	cvt.u64.u32 	%rd76, %r117;
	add.s64 	%rd77, %rd76, %rd75;
	add.s64 	%rd78, %rd77, %rd74;
	shl.b64 	%rd79, %rd78, 2;
	add.s64 	%rd80, %rd5, %rd79;
	ld.global.f32 	%f64, [%rd80];
$L__BB0_45:
	shl.b32 	%r118, %r35, 2;
	add.s32 	%r119, %r41, %r118;
	st.shared.f32 	[%r119+4], %f64;
$L__BB0_46:
	bar.sync 	0;
	ld.global.u32 	%r42, [%rd8];
	setp.ge.s32 	%p18, %r28, %r42;
	@%p18 bra 	$L__BB0_60;
	ld.global.u32 	%r120, [%rd7];
	setp.ge.s32 	%p19, %r25, %r120;
	@%p19 bra 	$L__BB0_60;
	ld.global.u32 	%r43, [%rd6];
	setp.ge.s32 	%p20, %r31, %r43;
	@%p20 bra 	$L__BB0_60;
	ld.param.u64 	%rd151, [_Z6kernelPfS_PiS_S_S0_S0_S0_S0__param_3];
	ld.shared.f32 	%f18, [%r41+4];
	cvta.to.global.u64 	%rd81, %rd151;
	ld.global.f32 	%f19, [%rd81];
	ld.shared.f32 	%f20, [%r41+404];
	ld.shared.f32 	%f21, [%r41+-396];
	add.f32 	%f22, %f20, %f21;
	ld.shared.f32 	%f23, [%r41+44];
	add.f32 	%f24, %f22, %f23;
	ld.shared.f32 	%f25, [%r41+-36];
	add.f32 	%f26, %f24, %f25;
	ld.shared.f32 	%f27, [%r41];
	add.f32 	%f28, %f26, %f27;
	ld.shared.f32 	%f29, [%r41+8];
	add.f32 	%f30, %f28, %f29;
	fma.rn.f32 	%f31, %f18, 0fC0C00000, %f30;
	fma.rn.f32 	%f32, %f19, %f31, %f18;
	mul.lo.s32 	%r121, %r42, %r28;
	mul.lo.s32 	%r122, %r121, %r43;
	cvt.u64.u32 	%rd82, %r122;
	mul.lo.s32 	%r123, %r43, %r25;
	cvt.s64.s32 	%rd83, %r123;
	cvt.u64.u32 	%rd17, %r31;
	add.s64 	%rd84, %rd83, %rd17;
	add.s64 	%rd85, %rd84, %rd82;
	shl.b64 	%rd86, %rd85, 2;
	add.s64 	%rd87, %rd3, %rd86;
	st.global.f32 	[%rd87], %f32;
	ld.global.u32 	%r186, [%rd2];
	setp.lt.s32 	%p21, %r186, 1;
	@%p21 bra 	$L__BB0_59;
	mov.b32 	%r185, 0;
$L__BB0_51:
	mul.wide.u32 	%rd88, %r185, 4;
	add.s64 	%rd18, %rd1, %rd88;
	ld.global.f32 	%f33, [%rd18];
	cvt.rzi.s32.f32 	%r47, %f33;
	setp.lt.s32 	%p22, %r25, %r47;
	@%p22 bra 	$L__BB0_58;
	ld.global.f32 	%f34, [%rd18+4];
	cvt.rzi.s32.f32 	%r48, %f34;
	setp.lt.s32 	%p23, %r28, %r48;
	@%p23 bra 	$L__BB0_58;
	ld.global.f32 	%f35, [%rd18+8];
	cvt.rzi.s32.f32 	%r49, %f35;
	setp.lt.s32 	%p24, %r31, %r49;
	@%p24 bra 	$L__BB0_58;
	ld.global.f32 	%f36, [%rd18+12];
	cvt.rzi.s32.f32 	%r125, %f36;
	add.s32 	%r126, %r125, %r47;
	setp.ge.s32 	%p25, %r25, %r126;
	@%p25 bra 	$L__BB0_58;
	ld.global.f32 	%f37, [%rd18+16];
	cvt.rzi.s32.f32 	%r127, %f37;
	add.s32 	%r128, %r127, %r48;
	setp.ge.s32 	%p26, %r28, %r128;
	@%p26 bra 	$L__BB0_58;
	ld.global.f32 	%f38, [%rd18+20];
	cvt.rzi.s32.f32 	%r129, %f38;
	add.s32 	%r130, %r129, %r49;
	setp.ge.s32 	%p27, %r31, %r130;
	@%p27 bra 	$L__BB0_58;
	ld.global.f32 	%f39, [%rd18+24];
	ld.global.u32 	%r131, [%rd8];
	mul.lo.s32 	%r132, %r131, %r28;
	ld.global.u32 	%r133, [%rd6];
	mul.lo.s32 	%r134, %r132, %r133;
	cvt.s64.s32 	%rd89, %r134;
	mul.lo.s32 	%r135, %r133, %r25;
	cvt.s64.s32 	%rd90, %r135;
	add.s64 	%rd91, %rd90, %rd17;
	add.s64 	%rd92, %rd91, %rd89;
	shl.b64 	%rd93, %rd92, 2;
	add.s64 	%rd94, %rd3, %rd93;
	st.global.f32 	[%rd94], %f39;
	ld.global.u32 	%r186, [%rd2];
$L__BB0_58:
	add.s32 	%r185, %r185, 7;
	setp.lt.s32 	%p28, %r185, %r186;
	@%p28 bra 	$L__BB0_51;
$L__BB0_59:
	ld.global.u32 	%r136, [%rd8];
	mul.lo.s32 	%r137, %r136, %r28;
	ld.global.u32 	%r138, [%rd6];
	mul.lo.s32 	%r139, %r137, %r138;
	cvt.s64.s32 	%rd95, %r139;
	mul.lo.s32 	%r140, %r138, %r25;
	cvt.s64.s32 	%rd96, %r140;
	add.s64 	%rd97, %rd96, %rd17;
	add.s64 	%rd98, %rd97, %rd95;
	shl.b64 	%rd99, %rd98, 2;
	add.s64 	%rd100, %rd3, %rd99;
	ld.global.f32 	%f40, [%rd100];
	add.s64 	%rd101, %rd5, %rd99;
	st.global.f32 	[%rd101], %f40;
$L__BB0_60:
	ret;

}


// ===== COMPILED SASS (sm_100) =====

	.target	sm_100

	.elftype	@"ET_EXEC"


//--------------------- .note.nv.tkinfo           --------------------------
	.section	.note.nv.tkinfo,"",@"SHT_NOTE"
	.sectionflags	@"SHF_NOTE_NV_TKINFO"
	.tkinfo
        /*0018*/ 	.word	0x00000002
        /*0030*/ 	.string	""
        /*0030*/ 	.string	"ptxas"
        /*0030*/ 	.string	"Cuda compilation tools, release 13.0, V13.0.88"
        /*0030*/ 	.string	"Build cuda_13.0.r13.0/compiler.36424714_0"
        /*0030*/ 	.string	"-arch sm_100 -m 64 "



//--------------------- .note.nv.cuinfo           --------------------------
	.section	.note.nv.cuinfo,"",@"SHT_NOTE"
	.sectionflags	@"SHF_NOTE_NV_CUINFO"
        /*0018*/ 	.short	0x0002
        /*001a*/ 	.short	0x0064
        /*001c*/ 	.short	0x0082
	.zero		2


//--------------------- .nv.info                  --------------------------
	.section	.nv.info,"",@"SHT_CUDA_INFO"
	.align	4


	//----- nvinfo : EIATTR_REGCOUNT
	.align		4
        /*0000*/ 	.byte	0x04, 0x2f
        /*0002*/ 	.short	(.L_1 - .L_0)
	.align		4
.L_0:
        /*0004*/ 	.word	index@(_Z6kernelPfS_PiS_S_S0_S0_S0_S0_)
        /*0008*/ 	.word	0x0000001e


	//----- nvinfo : EIATTR_FRAME_SIZE
	.align		4
.L_1:
        /*000c*/ 	.byte	0x04, 0x11
        /*000e*/ 	.short	(.L_3 - .L_2)
	.align		4
.L_2:
        /*0010*/ 	.word	index@(_Z6kernelPfS_PiS_S_S0_S0_S0_S0_)
        /*0014*/ 	.word	0x00000000


	//----- nvinfo : EIATTR_MIN_STACK_SIZE
	.align		4
.L_3:
        /*0018*/ 	.byte	0x04, 0x12
        /*001a*/ 	.short	(.L_5 - .L_4)
	.align		4
.L_4:
        /*001c*/ 	.word	index@(_Z6kernelPfS_PiS_S_S0_S0_S0_S0_)
        /*0020*/ 	.word	0x00000000
.L_5:


//--------------------- .nv.compat                --------------------------
	.section	.nv.compat,"",@"SHT_CUDA_COMPAT_INFO"
	.align	4
        /*0000*/ 	.byte	0x02, 0x09, 0x00, 0x00, 0x02, 0x02, 0x01, 0x00, 0x02, 0x05, 0x05, 0x00, 0x03, 0x07, 0x01, 0x01
        /*0010*/ 	.byte	0x02, 0x03, 0x00, 0x00, 0x02, 0x06, 0x01, 0x00, 0x04, 0x0b, 0x08, 0x00, 0x09, 0x00, 0x00, 0x00
        /*0020*/ 	.byte	0x00, 0x00, 0x00, 0x00


//--------------------- .nv.info._Z6kernelPfS_PiS_S_S0_S0_S0_S0_ --------------------------
	.section	.nv.info._Z6kernelPfS_PiS_S_S0_S0_S0_S0_,"",@"SHT_CUDA_INFO"
	.sectionflags	@""
	.align	4


	//----- nvinfo : EIATTR_CUDA_API_VERSION
	.align		4
        /*0000*/ 	.byte	0x04, 0x37
        /*0002*/ 	.short	(.L_7 - .L_6)
.L_6:
        /*0004*/ 	.word	0x00000082


	//----- nvinfo : EIATTR_KPARAM_INFO
	.align		4
.L_7:
        /*0008*/ 	.byte	0x04, 0x17
        /*000a*/ 	.short	(.L_9 - .L_8)
.L_8:
        /*000c*/ 	.word	0x00000000
        /*0010*/ 	.short	0x0008
        /*0012*/ 	.short	0x0040
        /*0014*/ 	.byte	0x00, 0xf5, 0x21, 0x00


	//----- nvinfo : EIATTR_KPARAM_INFO
	.align		4
.L_9:
        /*0018*/ 	.byte	0x04, 0x17
        /*001a*/ 	.short	(.L_11 - .L_10)
.L_10:
        /*001c*/ 	.word	0x00000000
        /*0020*/ 	.short	0x0007
        /*0022*/ 	.short	0x0038
        /*0024*/ 	.byte	0x00, 0xf5, 0x21, 0x00


	//----- nvinfo : EIATTR_KPARAM_INFO
	.align		4
.L_11:
        /*0028*/ 	.byte	0x04, 0x17
        /*002a*/ 	.short	(.L_13 - .L_12)
.L_12:
        /*002c*/ 	.word	0x00000000
        /*0030*/ 	.short	0x0006
        /*0032*/ 	.short	0x0030
        /*0034*/ 	.byte	0x00, 0xf5, 0x21, 0x00


	//----- nvinfo : EIATTR_KPARAM_INFO
	.align		4
.L_13:
        /*0038*/ 	.byte	0x04, 0x17
        /*003a*/ 	.short	(.L_15 - .L_14)
.L_14:
        /*003c*/ 	.word	0x00000000
        /*0040*/ 	.short	0x0005
        /*0042*/ 	.short	0x0028
        /*0044*/ 	.byte	0x00, 0xf5, 0x21, 0x00


	//----- nvinfo : EIATTR_KPARAM_INFO
	.align		4
.L_15:
        /*0048*/ 	.byte	0x04, 0x17
        /*004a*/ 	.short	(.L_17 - .L_16)
.L_16:
        /*004c*/ 	.word	0x00000000
        /*0050*/ 	.short	0x0004
        /*0052*/ 	.short	0x0020
        /*0054*/ 	.byte	0x00, 0xf5, 0x21, 0x00


	//----- nvinfo : EIATTR_KPARAM_INFO
	.align		4
.L_17:
        /*0058*/ 	.byte	0x04, 0x17
        /*005a*/ 	.short	(.L_19 - .L_18)
.L_18:
        /*005c*/ 	.word	0x00000000
        /*0060*/ 	.short	0x0003
        /*0062*/ 	.short	0x0018
        /*0064*/ 	.byte	0x00, 0xf5, 0x21, 0x00


	//----- nvinfo : EIATTR_KPARAM_INFO
	.align		4
.L_19:
        /*0068*/ 	.byte	0x04, 0x17
        /*006a*/ 	.short	(.L_21 - .L_20)
.L_20:
        /*006c*/ 	.word	0x00000000
        /*0070*/ 	.short	0x0002
        /*0072*/ 	.short	0x0010
        /*0074*/ 	.byte	0x00, 0xf5, 0x21, 0x00


	//----- nvinfo : EIATTR_KPARAM_INFO
	.align		4
.L_21:
        /*0078*/ 	.byte	0x04, 0x17
        /*007a*/ 	.short	(.L_23 - .L_22)
.L_22:
        /*007c*/ 	.word	0x00000000
        /*0080*/ 	.short	0x0001
        /*0082*/ 	.short	0x0008
        /*0084*/ 	.byte	0x00, 0xf5, 0x21, 0x00


	//----- nvinfo : EIATTR_KPARAM_INFO
	.align		4
.L_23:
        /*0088*/ 	.byte	0x04, 0x17
        /*008a*/ 	.short	(.L_25 - .L_24)
.L_24:
        /*008c*/ 	.word	0x00000000
        /*0090*/ 	.short	0x0000
        /*0092*/ 	.short	0x0000
        /*0094*/ 	.byte	0x00, 0xf5, 0x21, 0x00


	//----- nvinfo : EIATTR_SPARSE_MMA_MASK
	.align		4
.L_25:
        /*0098*/ 	.byte	0x03, 0x50
        /*009a*/ 	.short	0x0000


	//----- nvinfo : EIATTR_MAXREG_COUNT
	.align		4
        /*009c*/ 	.byte	0x03, 0x1b
        /*009e*/ 	.short	0x00ff


	//----- nvinfo : EIATTR_NUM_BARRIERS
	.align		4
        /*00a0*/ 	.byte	0x02, 0x4c
        /*00a2*/ 	.byte	0x01
	.zero		1


	//----- nvinfo : EIATTR_MERCURY_ISA_VERSION
	.align		4
        /*00a4*/ 	.byte	0x03, 0x5f
        /*00a6*/ 	.short	0x0101


	//----- nvinfo : EIATTR_VRC_CTA_INIT_COUNT
	.align		4
        /*00a8*/ 	.byte	0x02, 0x4a
	.zero		1
	.zero		1


	//----- nvinfo : EIATTR_EXIT_INSTR_OFFSETS
	.align		4
        /*00ac*/ 	.byte	0x04, 0x1c
        /*00ae*/ 	.short	(.L_27 - .L_26)


	//   ....[0]....
.L_26:
        /*00b0*/ 	.word	0x00000070


	//   ....[1]....
        /*00b4*/ 	.word	0x00000100


	//   ....[2]....
        /*00b8*/ 	.word	0x00000170


	//   ....[3]....
        /*00bc*/ 	.word	0x00000740


	//   ....[4]....
        /*00c0*/ 	.word	0x00000770


	//   ....[5]....
        /*00c4*/ 	.word	0x00000c60


	//   ....[6]....
        /*00c8*/ 	.word	0x00000d00


	//   ....[7]....
        /*00cc*/ 	.word	0x00000d70


	//   ....[8]....
        /*00d0*/ 	.word	0x00000de0


	//   ....[9]....
        /*00d4*/ 	.word	0x00001770


	//   ....[10]....
        /*00d8*/ 	.word	0x000017a0


	//   ....[11]....
        /*00dc*/ 	.word	0x000017d0


	//   ....[12]....
        /*00e0*/ 	.word	0x00001e80


	//----- nvinfo : EIATTR_CRS_STACK_SIZE
	.align		4
.L_27:
        /*00e4*/ 	.byte	0x04, 0x1e
        /*00e6*/ 	.short	(.L_29 - .L_28)
.L_28:
        /*00e8*/ 	.word	0x00000000


	//----- nvinfo : EIATTR_CBANK_PARAM_SIZE
	.align		4
.L_29:
        /*00ec*/ 	.byte	0x03, 0x19
        /*00ee*/ 	.short	0x0048


	//----- nvinfo : EIATTR_PARAM_CBANK
	.align		4
        /*00f0*/ 	.byte	0x04, 0x0a
        /*00f2*/ 	.short	(.L_31 - .L_30)
	.align		4
.L_30:
        /*00f4*/ 	.word	index@(.nv.constant0._Z6kernelPfS_PiS_S_S0_S0_S0_S0_)
        /*00f8*/ 	.short	0x0380
        /*00fa*/ 	.short	0x0048


	//----- nvinfo : EIATTR_SW_WAR
	.align		4
.L_31:
        /*00fc*/ 	.byte	0x04, 0x36
        /*00fe*/ 	.short	(.L_33 - .L_32)
.L_32:
        /*0100*/ 	.word	0x00000008
.L_33:


//--------------------- .nv.callgraph             --------------------------
	.section	.nv.callgraph,"",@"SHT_CUDA_CALLGRAPH"
	.align	4
	.sectionentsize	8
	.align		4
        /*0000*/ 	.word	0x00000000
	.align		4
        /*0004*/ 	.word	0xffffffff
	.align		4
        /*0008*/ 	.word	0x00000000
	.align		4
        /*000c*/ 	.word	0xfffffffe
	.align		4
        /*0010*/ 	.word	0x00000000
	.align		4
        /*0014*/ 	.word	0xfffffffd
	.align		4
        /*0018*/ 	.word	0x00000000
	.align		4
        /*001c*/ 	.word	0xfffffffc


//--------------------- .text._Z6kernelPfS_PiS_S_S0_S0_S0_S0_ --------------------------
	.section	.text._Z6kernelPfS_PiS_S_S0_S0_S0_S0_,"ax",@progbits
	.align	128
        .global         _Z6kernelPfS_PiS_S_S0_S0_S0_S0_
        .type           _Z6kernelPfS_PiS_S_S0_S0_S0_S0_,@function
        .size           _Z6kernelPfS_PiS_S_S0_S0_S0_S0_,(.L_x_20 - _Z6kernelPfS_PiS_S_S0_S0_S0_S0_)
        .other          _Z6kernelPfS_PiS_S_S0_S0_S0_S0_,@"STO_CUDA_ENTRY STV_DEFAULT"
_Z6kernelPfS_PiS_S_S0_S0_S0_S0_:
.text._Z6kernelPfS_PiS_S_S0_S0_S0_S0_:
[----:B------:R-:W-:Y:S08]  /*0000*/  LDC R1, c[0x0][0x37c] ;  /* 0x0000df00ff017b82 */ /* 0x000ff00000000800 */
[----:B------:R-:W0:Y:S01]  /*0010*/  LDC.64 R2, c[0x0][0x390] ;  /* 0x0000e400ff027b82 */ /* 0x000e220000000a00 */
[----:B------:R-:W0:Y:S02]  /*0020*/  LDCU.64 UR4, c[0x0][0x358] ;  /* 0x00006b00ff0477ac */ /* 0x000e240008000a00 */
[----:B0-----:R-:W2:Y:S02]  /*0030*/  LDG.E R2, desc[UR4][R2.64] ;  /* 0x0000000402027981 */ /* 0x001ea4000c1e1900 */
[----:B--2---:R-:W-:-:S13]  /*0040*/  ISETP.NE.AND P0, PT, R2, 0x3, PT ;  /* 0x000000030200780c */ /* 0x004fda0003f05270 */
[----:B------:R-:W-:Y:S05]  /*0050*/  @!P0 BRA `(.L_x_0) ;  /* 0x0000000c00048947 */ /* 0x000fea0003800000 */
[----:B------:R-:W-:-:S13]  /*0060*/  ISETP.NE.AND P0, PT, R2, 0x2, PT ;  /* 0x000000020200780c */ /* 0x000fda0003f05270 */
[----:B------:R-:W-:Y:S05]  /*0070*/  @P0 EXIT ;  /* 0x000000000000094d */ /* 0x000fea0003800000 */
[----:B------:R-:W0:Y:S02]  /*0080*/  LDC.64 R4, c[0x0][0x3b0] ;  /* 0x0000ec00ff047b82 */ /* 0x000e240000000a00 */
[----:B0-----:R-:W2:Y:S01]  /*0090*/  LDG.E R19, desc[UR4][R4.64] ;  /* 0x0000000404137981 */ /* 0x001ea2000c1e1900 */
[----:B------:R-:W0:Y:S05]  /*00a0*/  LDCU UR6, c[0x0][0x360] ;  /* 0x00006c00ff0677ac */ /* 0x000e2a0008000800 */
[----:B------:R-:W1:Y:S01]  /*00b0*/  S2UR UR7, SR_CTAID.Y ;  /* 0x00000000000779c3 */ /* 0x000e620000002600 */
[----:B------:R-:W1:Y:S07]  /*00c0*/  S2R R15, SR_TID.Y ;  /* 0x00000000000f7919 */ /* 0x000e6e0000002200 */
[----:B------:R-:W1:Y:S02]  /*00d0*/  LDC R0, c[0x0][0x364] ;  /* 0x0000d900ff007b82 */ /* 0x000e640000000800 */
[----:B-1----:R-:W-:-:S05]  /*00e0*/  IMAD R0, R0, UR7, R15 ;  /* 0x0000000700007c24 */ /* 0x002fca000f8e020f */
[----:B--2---:R-:W-:-:S13]  /*00f0*/  ISETP.GT.AND P0, PT, R0, R19, PT ;  /* 0x000000130000720c */ /* 0x004fda0003f04270 */
[----:B0-----:R-:W-:Y:S05]  /*0100*/  @P0 EXIT ;  /* 0x000000000000094d */ /* 0x001fea0003800000 */
[----:B------:R-:W0:Y:S02]  /*0110*/  LDC.64 R2, c[0x0][0x3a8] ;  /* 0x0000ea00ff027b82 */ /* 0x000e240000000a00 */
[----:B0-----:R-:W2:Y:S01]  /*0120*/  LDG.E R9, desc[UR4][R2.64] ;  /* 0x0000000402097981 */ /* 0x001ea2000c1e1900 */
[----:B------:R-:W0:Y:S01]  /*0130*/  S2R R14, SR_CTAID.X ;  /* 0x00000000000e7919 */ /* 0x000e220000002500 */
[----:B------:R-:W0:Y:S02]  /*0140*/  S2R R7, SR_TID.X ;  /* 0x0000000000077919 */ /* 0x000e240000002100 */
[----:B0-----:R-:W-:-:S05]  /*0150*/  IMAD R6, R14, UR6, R7 ;  /* 0x000000060e067c24 */ /* 0x001fca000f8e0207 */
[----:B--2---:R-:W-:-:S13]  /*0160*/  ISETP.GT.AND P0, PT, R6, R9, PT ;  /* 0x000000090600720c */ /* 0x004fda0003f04270 */
[----:B------:R-:W-:Y:S05]  /*0170*/  @P0 EXIT ;  /* 0x000000000000094d */ /* 0x000fea0003800000 */
[----:B------:R-:W0:Y:S01]  /*0180*/  LDC.64 R10, c[0x0][0x380] ;  /* 0x0000e000ff0a7b82 */ /* 0x000e220000000a00 */
[----:B------:R-:W-:-:S04]  /*0190*/  IMAD R21, R0, R19, RZ ;  /* 0x0000001300157224 */ /* 0x000fc800078e02ff */
[----:B------:R-:W-:-:S04]  /*01a0*/  IMAD.IADD R13, R6, 0x1, R21 ;  /* 0x00000001060d7824 */ /* 0x000fc800078e0215 */
[----:B0-----:R-:W-:-:S06]  /*01b0*/  IMAD.WIDE R10, R13, 0x4, R10 ;  /* 0x000000040d0a7825 */ /* 0x001fcc00078e020a */
[----:B------:R0:W2:Y:S01]  /*01c0*/  LDG.E R10, desc[UR4][R10.64] ;  /* 0x000000040a0a7981 */ /* 0x0000a2000c1e1900 */
[----:B------:R-:W-:Y:S01]  /*01d0*/  MOV R16, 0x400 ;  /* 0x0000040000107802 */ /* 0x000fe20000000f00 */
[----:B------:R-:W-:Y:S01]  /*01e0*/  BSSY.RECONVERGENT B0, `(.L_x_1) ;  /* 0x0000030000007945 */ /* 0x000fe20003800200 */
[----:B------:R-:W-:Y:S01]  /*01f0*/  SHF.R.S32.HI R8, RZ, 0x1f, R9 ;  /* 0x0000001fff087819 */ /* 0x000fe20000011409 */
[----:B------:R-:W1:Y:S01]  /*0200*/  S2R R13, SR_CgaCtaId ;  /* 0x00000000000d7919 */ /* 0x000e620000008800 */
[----:B------:R-:W-:Y:S02]  /*0210*/  ISETP.NE.AND P2, PT, R7, RZ, PT ;  /* 0x000000ff0700720c */ /* 0x000fe40003f45270 */
[----:B------:R-:W-:Y:S02]  /*0220*/  LEA.HI R8, R8, R9, RZ, 0x3 ;  /* 0x0000000908087211 */ /* 0x000fe400078f18ff */
[----:B------:R-:W-:Y:S02]  /*0230*/  ISETP.NE.AND P0, PT, R15, RZ, PT ;  /* 0x000000ff0f00720c */ /* 0x000fe40003f05270 */
[----:B------:R-:W-:-:S02]  /*0240*/  SHF.R.S32.HI R12, RZ, 0x3, R8 ;  /* 0x00000003ff0c7819 */ /* 0x000fc40000011408 */
[----:B------:R-:W-:Y:S02]  /*0250*/  LOP3.LUT R8, R8, 0xfffffff8, RZ, 0xc0, !PT ;  /* 0xfffffff808087812 */ /* 0x000fe400078ec0ff */
[----:B------:R-:W-:-:S03]  /*0260*/  ISETP.NE.AND P1, PT, R14, R12, PT ;  /* 0x0000000c0e00720c */ /* 0x000fc60003f25270 */
[----:B------:R-:W-:-:S05]  /*0270*/  IMAD.IADD R8, R9, 0x1, -R8 ;  /* 0x0000000109087824 */ /* 0x000fca00078e0a08 */
[----:B------:R-:W-:Y:S02]  /*0280*/  SEL R20, R8, 0x8, !P1 ;  /* 0x0000000808147807 */ /* 0x000fe40004800000 */
[----:B-1----:R-:W-:-:S05]  /*0290*/  LEA R16, R13, R16, 0x18 ;  /* 0x000000100d107211 */ /* 0x002fca00078ec0ff */
[----:B------:R-:W-:-:S04]  /*02a0*/  IMAD R18, R15, 0x28, R16 ;  /* 0x000000280f127824 */ /* 0x000fc800078e0210 */
[----:B0-----:R-:W-:Y:S02]  /*02b0*/  IMAD R11, R7, 0x4, R18 ;  /* 0x00000004070b7824 */ /* 0x001fe400078e0212 */
[----:B------:R-:W-:-:S04]  /*02c0*/  VIADD R12, R18, 0x28 ;  /* 0x00000028120c7836 */ /* 0x000fc80000000000 */
[----:B------:R-:W-:Y:S01]  /*02d0*/  IMAD R17, R7, 0x4, R12 ;  /* 0x0000000407117824 */ /* 0x000fe200078e020c */
[----:B--2---:R0:W-:Y:S01]  /*02e0*/  STS [R11+0x2c], R10 ;  /* 0x00002c0a0b007388 */ /* 0x0041e20000000800 */
[----:B------:R-:W-:Y:S05]  /*02f0*/  @P2 BRA `(.L_x_2) ;  /* 0x0000000000782947 */ /* 0x000fea0003800000 */
[----:B------:R-:W1:Y:S01]  /*0300*/  LDCU.64 UR8, c[0x0][0x380] ;  /* 0x00007000ff0877ac */ /* 0x000e620008000a00 */
[C---:B------:R-:W-:Y:S01]  /*0310*/  ISETP.GT.AND P2, PT, R6.reuse, RZ, PT ;  /* 0x000000ff0600720c */ /* 0x040fe20003f44270 */
[----:B------:R-:W-:Y:S01]  /*0320*/  IMAD.IADD R9, R9, 0x1, -R20 ;  /* 0x0000000109097824 */ /* 0x000fe200078e0a14 */
[C---:B------:R-:W-:Y:S02]  /*0330*/  IADD3 R13, P3, PT, R6.reuse, R21, RZ ;  /* 0x00000015060d7210 */ /* 0x040fe40007f7e0ff */
[----:B0-----:R-:W-:Y:S02]  /*0340*/  SHF.R.S32.HI R10, RZ, 0x1f, R6 ;  /* 0x0000001fff0a7819 */ /* 0x001fe40000011406 */
[----:B------:R-:W-:Y:S02]  /*0350*/  ISETP.GE.AND P1, PT, R6, R9, PT ;  /* 0x000000090600720c */ /* 0x000fe40003f26270 */
[----:B------:R-:W-:Y:S02]  /*0360*/  SHF.R.S32.HI R23, RZ, 0x1f, R20 ;  /* 0x0000001fff177819 */ /* 0x000fe40000011414 */
[----:B------:R-:W-:-:S03]  /*0370*/  IADD3 R15, P5, P6, R21, R20, R6 ;  /* 0x00000014150f7210 */ /* 0x000fc60007ebe006 */
[----:B------:R-:W-:Y:S02]  /*0380*/  @!P2 LEA.HI.X.SX32 R9, R6, RZ, 0x1, P3 ;  /* 0x000000ff0609a211 */ /* 0x000fe400018f0eff */
[----:B------:R-:W-:Y:S01]  /*0390*/  IADD3.X R23, PT, PT, RZ, R23, R10, P5, P6 ;  /* 0x00000017ff177210 */ /* 0x000fe20002fec40a */
[----:B-1----:R-:W-:Y:S02]  /*03a0*/  @!P2 IMAD.U32 R14, RZ, RZ, UR8 ;  /* 0x00000008ff0eae24 */ /* 0x002fe4000f8e00ff */
[----:B------:R-:W-:-:S03]  /*03b0*/  @!P2 IMAD.U32 R22, RZ, RZ, UR9 ;  /* 0x00000009ff16ae24 */ /* 0x000fc6000f8e00ff */
[----:B------:R-:W-:Y:S01]  /*03c0*/  @!P2 LEA R8, P4, R13, R14, 0x2 ;  /* 0x0000000e0d08a211 */ /* 0x000fe200078810ff */
[----:B------:R-:W-:-:S03]  /*03d0*/  @P2 IMAD.U32 R14, RZ, RZ, UR8 ;  /* 0x00000008ff0e2e24 */ /* 0x000fc6000f8e00ff */
[----:B------:R-:W-:Y:S01]  /*03e0*/  @!P2 LEA.HI.X R9, R13, R22, R9, 0x2, P4 ;  /* 0x000000160d09a211 */ /* 0x000fe200020f1409 */
[----:B------:R-:W-:Y:S01]  /*03f0*/  @P2 IMAD.U32 R22, RZ, RZ, UR9 ;  /* 0x00000009ff162e24 */ /* 0x000fe2000f8e00ff */
[----:B------:R-:W-:-:S03]  /*0400*/  @P1 LEA R10, P4, R15, R14, 0x2 ;  /* 0x0000000e0f0a1211 */ /* 0x000fc600078810ff */
[----:B------:R-:W2:Y:S01]  /*0410*/  @!P2 LDG.E R25, desc[UR4][R8.64] ;  /* 0x000000040819a981 */ /* 0x000ea2000c1e1900 */
[----:B------:R-:W-:-:S05]  /*0420*/  @P1 LEA.HI.X R11, R15, R22, R23, 0x2, P4 ;  /* 0x000000160f0b1211 */ /* 0x000fca00020f1417 */
[----:B------:R-:W3:Y:S01]  /*0430*/  @P1 LDG.E R24, desc[UR4][R10.64+-0x4] ;  /* 0xfffffc040a181981 */ /* 0x000ee2000c1e1900 */
[----:B------:R-:W-:Y:S01]  /*0440*/  @P2 IMAD.X R26, RZ, RZ, RZ, P3 ;  /* 0x000000ffff1a2224 */ /* 0x000fe200018e06ff */
[-C--:B------:R-:W-:Y:S02]  /*0450*/  @P2 LEA R12, P3, R13, R14.reuse, 0x2 ;  /* 0x0000000e0d0c2211 */ /* 0x080fe400078610ff */
[----:B------:R-:W-:Y:S02]  /*0460*/  @!P1 LEA R14, P4, R15, R14, 0x2 ;  /* 0x0000000e0f0e9211 */ /* 0x000fe400078810ff */
[-C--:B------:R-:W-:Y:S02]  /*0470*/  @P2 LEA.HI.X R13, R13, R22.reuse, R26, 0x2, P3 ;  /* 0x000000160d0d2211 */ /* 0x080fe400018f141a */
[----:B------:R-:W-:-:S03]  /*0480*/  @!P1 LEA.HI.X R15, R15, R22, R23, 0x2, P4 ;  /* 0x000000160f0f9211 */ /* 0x000fc600020f1417 */
[----:B------:R-:W2:Y:S04]  /*0490*/  @P2 LDG.E R25, desc[UR4][R12.64+-0x4] ;  /* 0xfffffc040c192981 */ /* 0x000ea8000c1e1900 */
[----:B------:R-:W3:Y:S01]  /*04a0*/  @!P1 LDG.E R24, desc[UR4][R14.64] ;  /* 0x000000040e189981 */ /* 0x000ee2000c1e1900 */
[----:B------:R-:W-:-:S03]  /*04b0*/  IMAD R23, R20, 0x4, R17 ;  /* 0x0000000414177824 */ /* 0x000fc600078e0211 */
[----:B--2---:R1:W-:Y:S04]  /*04c0*/  STS [R18+0x28], R25 ;  /* 0x0000281912007388 */ /* 0x0043e80000000800 */
[----:B---3--:R1:W-:Y:S02]  /*04d0*/  STS [R23+0x4], R24 ;  /* 0x0000041817007388 */ /* 0x0083e40000000800 */
.L_x_2:
[----:B------:R-:W-:Y:S05]  /*04e0*/  BSYNC.RECONVERGENT B0 ;  /* 0x0000000000007941 */ /* 0x000fea0003800200 */
.L_x_1:
[----:B------:R-:W-:Y:S04]  /*04f0*/  BSSY.RECONVERGENT B0, `(.L_x_3) ;  /* 0x0000021000007945 */ /* 0x000fe80003800200 */
[----:B------:R-:W-:Y:S05]  /*0500*/  @P0 BRA `(.L_x_4) ;  /* 0x00000000007c0947 */ /* 0x000fea0003800000 */
[----:B------:R-:W-:Y:S01]  /*0510*/  SHF.R.U32.HI R8, RZ, 0x3, R19 ;  /* 0x00000003ff087819 */ /* 0x000fe20000011613 */
[----:B------:R-:W2:Y:S01]  /*0520*/  LDCU.64 UR8, c[0x0][0x380] ;  /* 0x00007000ff0877ac */ /* 0x000ea20008000a00 */
[----:B------:R-:W-:Y:S02]  /*0530*/  LOP3.LUT R12, R19, 0x7, RZ, 0xc0, !PT ;  /* 0x00000007130c7812 */ /* 0x000fe400078ec0ff */
[----:B------:R-:W-:Y:S02]  /*0540*/  ISETP.NE.AND P0, PT, R8, UR7, PT ;  /* 0x0000000708007c0c */ /* 0x000fe4000bf05270 */
[----:B0-----:R-:W-:Y:S02]  /*0550*/  SHF.R.S32.HI R10, RZ, 0x1f, R6 ;  /* 0x0000001fff0a7819 */ /* 0x001fe40000011406 */
[----:B------:R-:W-:Y:S02]  /*0560*/  SEL R12, R12, 0x8, !P0 ;  /* 0x000000080c0c7807 */ /* 0x000fe40004000000 */
[----:B------:R-:W-:-:S03]  /*0570*/  ISETP.NE.AND P0, PT, R0, RZ, PT ;  /* 0x000000ff0000720c */ /* 0x000fc60003f05270 */
[----:B------:R-:W-:-:S05]  /*0580*/  IMAD.IADD R9, R19, 0x1, -R12 ;  /* 0x0000000113097824 */ /* 0x000fca00078e0a0c */
[----:B------:R-:W-:-:S04]  /*0590*/  ISETP.GE.AND P1, PT, R0, R9, PT ;  /* 0x000000090000720c */ /* 0x000fc80003f26270 */
[C---:B------:R-:W-:Y:S01]  /*05a0*/  SEL R9, R12.reuse, RZ, P1 ;  /* 0x000000ff0c097207 */ /* 0x040fe20000800000 */
[----:B------:R-:W-:Y:S01]  /*05b0*/  @P0 IMAD.IADD R21, R21, 0x1, -R19 ;  /* 0x0000000115150824 */ /* 0x000fe200078e0a13 */
[----:B------:R-:W-:Y:S01]  /*05c0*/  SEL R8, R12, 0xffffffff, !P1 ;  /* 0xffffffff0c087807 */ /* 0x000fe20004800000 */
[----:B------:R-:W-:-:S03]  /*05d0*/  @!P0 IMAD.MOV.U32 R20, RZ, RZ, R10 ;  /* 0x000000ffff148224 */ /* 0x000fc600078e000a */
[----:B------:R-:W-:Y:S01]  /*05e0*/  IADD3 R8, PT, PT, R8, R0, R9 ;  /* 0x0000000008087210 */ /* 0x000fe20007ffe009 */
[----:B------:R-:W-:Y:S01]  /*05f0*/  @!P0 IMAD.MOV.U32 R9, RZ, RZ, R6 ;  /* 0x000000ffff098224 */ /* 0x000fe200078e0006 */
[----:B------:R-:W-:-:S03]  /*0600*/  @P0 IADD3 R9, P1, PT, R6, R21, RZ ;  /* 0x0000001506090210 */ /* 0x000fc60007f3e0ff */
[----:B------:R-:W-:Y:S01]  /*0610*/  IMAD R19, R19, R8, RZ ;  /* 0x0000000813137224 */ /* 0x000fe200078e02ff */
[----:B--2---:R-:W-:Y:S01]  /*0620*/  LEA R8, P2, R9, UR8, 0x2 ;  /* 0x0000000809087c11 */ /* 0x004fe2000f8410ff */
[----:B------:R-:W-:-:S03]  /*0630*/  @P0 IMAD.X R20, RZ, RZ, R10, P1 ;  /* 0x000000ffff140224 */ /* 0x000fc600008e060a */
[----:B------:R-:W-:Y:S02]  /*0640*/  IADD3 R11, P3, PT, R6, R19, RZ ;  /* 0x00000013060b7210 */ /* 0x000fe40007f7e0ff */
[----:B------:R-:W-:Y:S02]  /*0650*/  LEA.HI.X R9, R9, UR9, R20, 0x2, P2 ;  /* 0x0000000909097c11 */ /* 0x000fe400090f1414 */
[----:B------:R-:W-:Y:S02]  /*0660*/  LEA.HI.X.SX32 R14, R19, R10, 0x1, P3 ;  /* 0x0000000a130e7211 */ /* 0x000fe400018f0eff */
[C---:B------:R-:W-:Y:S01]  /*0670*/  LEA R10, P0, R11.reuse, UR8, 0x2 ;  /* 0x000000080b0a7c11 */ /* 0x040fe2000f8010ff */
[----:B------:R-:W2:Y:S03]  /*0680*/  LDG.E R8, desc[UR4][R8.64] ;  /* 0x0000000408087981 */ /* 0x000ea6000c1e1900 */
[----:B------:R-:W-:-:S05]  /*0690*/  LEA.HI.X R11, R11, UR9, R14, 0x2, P0 ;  /* 0x000000090b0b7c11 */ /* 0x000fca00080f140e */
[----:B------:R-:W3:Y:S01]  /*06a0*/  LDG.E R10, desc[UR4][R10.64] ;  /* 0x000000040a0a7981 */ /* 0x000ee2000c1e1900 */
[----:B------:R-:W-:Y:S02]  /*06b0*/  IMAD R12, R12, 0x28, R18 ;  /* 0x000000280c0c7824 */ /* 0x000fe400078e0212 */
[C---:B------:R-:W-:Y:S02]  /*06c0*/  IMAD R13, R7.reuse, 0x4, R16 ;  /* 0x00000004070d7824 */ /* 0x040fe400078e0210 */
[----:B------:R-:W-:-:S03]  /*06d0*/  IMAD R7, R7, 0x4, R12 ;  /* 0x0000000407077824 */ /* 0x000fc600078e020c */
[----:B--2---:R2:W-:Y:S04]  /*06e0*/  STS [R13+0x4], R8 ;  /* 0x000004080d007388 */ /* 0x0045e80000000800 */
[----:B---3--:R2:W-:Y:S02]  /*06f0*/  STS [R7+0x2c], R10 ;  /* 0x00002c0a07007388 */ /* 0x0085e40000000800 */
.L_x_4:
[----:B------:R-:W-:Y:S05]  /*0700*/  BSYNC.RECONVERGENT B0 ;  /* 0x0000000000007941 */ /* 0x000fea0003800200 */
.L_x_3:
[----:B------:R-:W-:Y:S06]  /*0710*/  BAR.SYNC.DEFER_BLOCKING 0x0 ;  /* 0x0000000000007b1d */ /* 0x000fec0000010000 */
[----:B--2---:R-:W2:Y:S02]  /*0720*/  LDG.E R7, desc[UR4][R4.64] ;  /* 0x0000000404077981 */ /* 0x004ea4000c1e1900 */
[----:B--2---:R-:W-:-:S13]  /*0730*/  ISETP.GE.AND P0, PT, R0, R7, PT ;  /* 0x000000070000720c */ /* 0x004fda0003f06270 */
[----:B------:R-:W-:Y:S05]  /*0740*/  @P0 EXIT ;  /* 0x000000000000094d */ /* 0x000fea0003800000 */
[----:B------:R-:W2:Y:S02]  /*0750*/  LDG.E R3, desc[UR4][R2.64] ;  /* 0x0000000402037981 */ /* 0x000ea4000c1e1900 */
[----:B--2---:R-:W-:-:S13]  /*0760*/  ISETP.GE.AND P0, PT, R6, R3, PT ;  /* 0x000000030600720c */ /* 0x004fda0003f06270 */
[----:B------:R-:W-:Y:S05]  /*0770*/  @P0 EXIT ;  /* 0x000000000000094d */ /* 0x000fea0003800000 */
[----:B------:R-:W2:Y:S01]  /*0780*/  LDC.64 R4, c[0x0][0x398] ;  /* 0x0000e600ff047b82 */ /* 0x000ea20000000a00 */
[----:B------:R-:W-:Y:S01]  /*0790*/  LDS R8, [R17+0x2c] ;  /* 0x00002c0011087984 */ /* 0x000fe20000000800 */
[----:B------:R-:W3:Y:S03]  /*07a0*/  LDCU.64 UR6, c[0x0][0x388] ;  /* 0x00007100ff0677ac */ /* 0x000ee60008000a00 */
[----:B------:R-:W4:Y:S04]  /*07b0*/  LDS R9, [R17+-0x24] ;  /* 0xffffdc0011097984 */ /* 0x000f280000000800 */
[----:B0-----:R-:W0:Y:S04]  /*07c0*/  LDS R11, [R17+0x8] ;  /* 0x00000800110b7984 */ /* 0x001e280000000800 */
[----:B------:R-:W5:Y:S04]  /*07d0*/  LDS R13, [R17] ;  /* 0x00000000110d7984 */ /* 0x000f680000000800 */
[----:B------:R-:W1:Y:S04]  /*07e0*/  LDS R10, [R17+0x4] ;  /* 0x00000400110a7984 */ /* 0x000e680000000800 */
[----:B--2---:R2:W3:Y:S01]  /*07f0*/  LDG.E R5, desc[UR4][R4.64] ;  /* 0x0000000404057981 */ /* 0x0044e2000c1e1900 */
[----:B------:R-:W1:Y:S01]  /*0800*/  LDC.64 R2, c[0x0][0x3c0] ;  /* 0x0000f000ff027b82 */ /* 0x000e620000000a00 */
[----:B------:R-:W-:-:S05]  /*0810*/  IMAD R7, R0, R7, RZ ;  /* 0x0000000700077224 */ /* 0x000fca00078e02ff */
[----:B------:R-:W-:Y:S02]  /*0820*/  IADD3 R7, P0, PT, R7, R6, RZ ;  /* 0x0000000607077210 */ /* 0x000fe40007f1e0ff */
[----:B--2---:R-:W-:-:S05]  /*0830*/  SHF.R.S32.HI R4, RZ, 0x1f, R6 ;  /* 0x0000001fff047819 */ /* 0x004fca0000011406 */
[----:B------:R-:W-:Y:S02]  /*0840*/  IMAD.X R12, RZ, RZ, R4, P0 ;  /* 0x000000ffff0c7224 */ /* 0x000fe400000e0604 */
[----:B----4-:R-:W-:-:S04]  /*0850*/  FADD R8, R8, R9 ;  /* 0x0000000908087221 */ /* 0x010fc80000000000 */
[----:B0-----:R-:W-:-:S04]  /*0860*/  FADD R8, R8, R11 ;  /* 0x0000000b08087221 */ /* 0x001fc80000000000 */
[----:B-----5:R-:W-:Y:S01]  /*0870*/  FADD R13, R8, R13 ;  /* 0x0000000d080d7221 */ /* 0x020fe20000000000 */
[----:B---3--:R-:W-:-:S03]  /*0880*/  LEA R8, P0, R7, UR6, 0x2 ;  /* 0x0000000607087c11 */ /* 0x008fc6000f8010ff */
[----:B-1----:R-:W-:Y:S01]  /*0890*/  FFMA R13, R10, -4, R13 ;  /* 0xc08000000a0d7823 */ /* 0x002fe2000000000d */
[----:B------:R-:W-:-:S03]  /*08a0*/  LEA.HI.X R9, R7, UR7, R12, 0x2, P0 ;  /* 0x0000000707097c11 */ /* 0x000fc600080f140c */
[----:B------:R-:W-:-:S05]  /*08b0*/  FFMA R5, R5, R13, R10 ;  /* 0x0000000d05057223 */ /* 0x000fca000000000a */
[----:B------:R0:W-:Y:S04]  /*08c0*/  STG.E desc[UR4][R8.64], R5 ;  /* 0x0000000508007986 */ /* 0x0001e8000c101904 */
[----:B------:R-:W2:Y:S02]  /*08d0*/  LDG.E R7, desc[UR4][R2.64] ;  /* 0x0000000402077981 */ /* 0x000ea4000c1e1900 */
[----:B--2---:R-:W-:-:S13]  /*08e0*/  ISETP.GE.AND P0, PT, R7, 0x1, PT ;  /* 0x000000010700780c */ /* 0x004fda0003f06270 */
[----:B0-----:R-:W-:Y:S05]  /*08f0*/  @!P0 BRA `(.L_x_5) ;  /* 0x0000000000a08947 */ /* 0x001fea0003800000 */
[----:B------:R-:W0:Y:S01]  /*0900*/  LDC.64 R2, c[0x0][0x3a0] ;  /* 0x0000e800ff027b82 */ /* 0x000e220000000a00 */
[----:B------:R-:W-:Y:S01]  /*0910*/  BSSY.RECONVERGENT B0, `(.L_x_5) ;  /* 0x0000026000007945 */ /* 0x000fe20003800200 */
[----:B------:R-:W-:Y:S01]  /*0920*/  IMAD.MOV.U32 R5, RZ, RZ, RZ ;  /* 0x000000ffff057224 */ /* 0x000fe200078e00ff */
[----:B------:R-:W1:Y:S06]  /*0930*/  LDCU.64 UR6, c[0x0][0x388] ;  /* 0x00007100ff0677ac */ /* 0x000e6c0008000a00 */
.L_x_8:
[----:B0-2---:R-:W-:-:S05]  /*0940*/  IMAD.WIDE.U32 R8, R5, 0x4, R2 ;  /* 0x0000000405087825 */ /* 0x005fca00078e0002 */
[----:B------:R-:W2:Y:S01]  /*0950*/  LDG.E R10, desc[UR4][R8.64] ;  /* 0x00000004080a7981 */ /* 0x000ea2000c1e1900 */
[----:B------:R-:W-:Y:S01]  /*0960*/  BSSY.RECONVERGENT B1, `(.L_x_6) ;  /* 0x000001d000017945 */ /* 0x000fe20003800200 */
[----:B--2---:R-:W0:Y:S02]  /*0970*/  F2I.TRUNC.NTZ R11, R10 ;  /* 0x0000000a000b7305 */ /* 0x004e24000020f100 */
[----:B0-----:R-:W-:-:S13]  /*0980*/  ISETP.GE.AND P0, PT, R6, R11, PT ;  /* 0x0000000b0600720c */ /* 0x001fda0003f06270 */
[----:B------:R-:W-:Y:S05]  /*0990*/  @!P0 BRA `(.L_x_7) ;  /* 0x0000000000648947 */ /* 0x000fea0003800000 */
[----:B------:R-:W2:Y:S02]  /*09a0*/  LDG.E R10, desc[UR4][R8.64+0x4] ;  /* 0x00000404080a7981 */ /* 0x000ea4000c1e1900 */
[----:B--2---:R-:W0:Y:S02]  /*09b0*/  F2I.TRUNC.NTZ R13, R10 ;  /* 0x0000000a000d7305 */ /* 0x004e24000020f100 */
[----:B0-----:R-:W-:-:S13]  /*09c0*/  ISETP.GE.AND P0, PT, R0, R13, PT ;  /* 0x0000000d0000720c */ /* 0x001fda0003f06270 */
[----:B------:R-:W-:Y:S05]  /*09d0*/  @!P0 BRA `(.L_x_7) ;  /* 0x0000000000548947 */ /* 0x000fea0003800000 */
[----:B------:R-:W2:Y:S02]  /*09e0*/  LDG.E R10, desc[UR4][R8.64+0x8] ;  /* 0x00000804080a7981 */ /* 0x000ea4000c1e1900 */
[----:B--2---:R-:W0:Y:S02]  /*09f0*/  F2I.TRUNC.NTZ R10, R10 ;  /* 0x0000000a000a7305 */ /* 0x004e24000020f100 */
[----:B0-----:R-:W-:-:S05]  /*0a00*/  IMAD.IADD R11, R11, 0x1, R10 ;  /* 0x000000010b0b7824 */ /* 0x001fca00078e020a */
[----:B------:R-:W-:-:S13]  /*0a10*/  ISETP.GE.AND P0, PT, R6, R11, PT ;  /* 0x0000000b0600720c */ /* 0x000fda0003f06270 */
[----:B------:R-:W-:Y:S05]  /*0a20*/  @P0 BRA `(.L_x_7) ;  /* 0x0000000000400947 */ /* 0x000fea0003800000 */
[----:B------:R-:W2:Y:S02]  /*0a30*/  LDG.E R10, desc[UR4][R8.64+0xc] ;  /* 0x00000c04080a7981 */ /* 0x000ea4000c1e1900 */
[----:B--2---:R-:W0:Y:S02]  /*0a40*/  F2I.TRUNC.NTZ R10, R10 ;  /* 0x0000000a000a7305 */ /* 0x004e24000020f100 */
[----:B0-----:R-:W-:-:S05]  /*0a50*/  IMAD.IADD R11, R13, 0x1, R10 ;  /* 0x000000010d0b7824 */ /* 0x001fca00078e020a */
[----:B------:R-:W-:-:S13]  /*0a60*/  ISETP.GE.AND P0, PT, R0, R11, PT ;  /* 0x0000000b0000720c */ /* 0x000fda0003f06270 */
[----:B------:R-:W-:Y:S05]  /*0a70*/  @P0 BRA `(.L_x_7) ;  /* 0x00000000002c0947 */ /* 0x000fea0003800000 */
[----:B------:R-:W0:Y:S01]  /*0a80*/  LDC.64 R12, c[0x0][0x3b0] ;  /* 0x0000ec00ff0c7b82 */ /* 0x000e220000000a00 */
[----:B------:R-:W2:Y:S04]  /*0a90*/  LDG.E R9, desc[UR4][R8.64+0x10] ;  /* 0x0000100408097981 */ /* 0x000ea8000c1e1900 */
[----:B0-----:R-:W3:Y:S03]  /*0aa0*/  LDG.E R13, desc[UR4][R12.64] ;  /* 0x000000040c0d7981 */ /* 0x001ee6000c1e1900 */
[----:B------:R-:W0:Y:S01]  /*0ab0*/  LDC.64 R14, c[0x0][0x3c0] ;  /* 0x0000f000ff0e7b82 */ /* 0x000e220000000a00 */
[----:B---3--:R-:W-:-:S05]  /*0ac0*/  IMAD R7, R0, R13, RZ ;  /* 0x0000000d00077224 */ /* 0x008fca00078e02ff */
[----:B------:R-:W-:-:S04]  /*0ad0*/  IADD3 R11, P0, PT, R6, R7, RZ ;  /* 0x00000007060b7210 */ /* 0x000fc80007f1e0ff */
[----:B------:R-:W-:Y:S02]  /*0ae0*/  LEA.HI.X.SX32 R16, R7, R4, 0x1, P0 ;  /* 0x0000000407107211 */ /* 0x000fe400000f0eff */
[----:B-1----:R-:W-:-:S04]  /*0af0*/  LEA R10, P0, R11, UR6, 0x2 ;  /* 0x000000060b0a7c11 */ /* 0x002fc8000f8010ff */
[----:B------:R-:W-:-:S05]  /*0b00*/  LEA.HI.X R11, R11, UR7, R16, 0x2, P0 ;  /* 0x000000070b0b7c11 */ /* 0x000fca00080f1410 */
[----:B--2---:R2:W-:Y:S04]  /*0b10*/  STG.E desc[UR4][R10.64], R9 ;  /* 0x000000090a007986 */ /* 0x0045e8000c101904 */
[----:B0-----:R2:W5:Y:S02]  /*0b20*/  LDG.E R7, desc[UR4][R14.64] ;  /* 0x000000040e077981 */ /* 0x001564000c1e1900 */
.L_x_7:
[----:B-1----:R-:W-:Y:S05]  /*0b30*/  BSYNC.RECONVERGENT B1 ;  /* 0x0000000000017941 */ /* 0x002fea0003800200 */
.L_x_6:
[----:B------:R-:W-:-:S05]  /*0b40*/  VIADD R5, R5, 0x5 ;  /* 0x0000000505057836 */ /* 0x000fca0000000000 */
[----:B-----5:R-:W-:-:S13]  /*0b50*/  ISETP.GE.AND P0, PT, R5, R7, PT ;  /* 0x000000070500720c */ /* 0x020fda0003f06270 */
[----:B------:R-:W-:Y:S05]  /*0b60*/  @!P0 BRA `(.L_x_8) ;  /* 0xfffffffc00748947 */ /* 0x000fea000383ffff */
[----:B------:R-:W-:Y:S05]  /*0b70*/  BSYNC.RECONVERGENT B0 ;  /* 0x0000000000007941 */ /* 0x000fea0003800200 */
.L_x_5:
[----:B--2---:R-:W0:Y:S01]  /*0b80*/  LDC.64 R8, c[0x0][0x3b0] ;  /* 0x0000ec00ff087b82 */ /* 0x004e220000000a00 */
[----:B------:R-:W1:Y:S01]  /*0b90*/  LDCU.128 UR8, c[0x0][0x380] ;  /* 0x00007000ff0877ac */ /* 0x000e620008000c00 */
[----:B0-----:R-:W2:Y:S02]  /*0ba0*/  LDG.E R9, desc[UR4][R8.64] ;  /* 0x0000000408097981 */ /* 0x001ea4000c1e1900 */
[----:B--2---:R-:W-:-:S05]  /*0bb0*/  IMAD R3, R0, R9, RZ ;  /* 0x0000000900037224 */ /* 0x004fca00078e02ff */
[----:B------:R-:W-:-:S04]  /*0bc0*/  IADD3 R0, P0, PT, R6, R3, RZ ;  /* 0x0000000306007210 */ /* 0x000fc80007f1e0ff */
[----:B------:R-:W-:Y:S01]  /*0bd0*/  LEA.HI.X.SX32 R3, R3, R4, 0x1, P0 ;  /* 0x0000000403037211 */ /* 0x000fe200000f0eff */
[----:B------:R-:W-:-:S03]  /*0be0*/  IMAD.SHL.U32 R4, R0, 0x4, RZ ;  /* 0x0000000400047824 */ /* 0x000fc600078e00ff */
[----:B------:R-:W-:Y:S02]  /*0bf0*/  SHF.L.U64.HI R0, R0, 0x2, R3 ;  /* 0x0000000200007819 */ /* 0x000fe40000010203 */
[----:B-1----:R-:W-:-:S04]  /*0c00*/  IADD3 R2, P0, PT, R4, UR10, RZ ;  /* 0x0000000a04027c10 */ /* 0x002fc8000ff1e0ff */
[----:B------:R-:W-:-:S06]  /*0c10*/  IADD3.X R3, PT, PT, R0, UR11, RZ, P0, !PT ;  /* 0x0000000b00037c10 */ /* 0x000fcc00087fe4ff */
[----:B------:R-:W2:Y:S01]  /*0c20*/  LDG.E R3, desc[UR4][R2.64] ;  /* 0x0000000402037981 */ /* 0x000ea2000c1e1900 */
[----:B------:R-:W-:-:S04]  /*0c30*/  IADD3 R4, P0, PT, R4, UR8, RZ ;  /* 0x0000000804047c10 */ /* 0x000fc8000ff1e0ff */
[----:B------:R-:W-:-:S05]  /*0c40*/  IADD3.X R5, PT, PT, R0, UR9, RZ, P0, !PT ;  /* 0x0000000900057c10 */ /* 0x000fca00087fe4ff */
[----:B--2---:R-:W-:Y:S01]  /*0c50*/  STG.E desc[UR4][R4.64], R3 ;  /* 0x0000000304007986 */ /* 0x004fe2000c101904 */
[----:B------:R-:W-:Y:S05]  /*0c60*/  EXIT ;  /* 0x000000000000794d */ /* 0x000fea0003800000 */
.L_x_0:
[----:B------:R-:W0:Y:S02]  /*0c70*/  LDC.64 R2, c[0x0][0x3b0] ;  /* 0x0000ec00ff027b82 */ /* 0x000e240000000a00 */
[----:B0-----:R-:W2:Y:S01]  /*0c80*/  LDG.E R23, desc[UR4][R2.64] ;  /* 0x0000000402177981 */ /* 0x001ea2000c1e1900 */
[----:B------:R-:W0:Y:S05]  /*0c90*/  LDCU UR6, c[0x0][0x360] ;  /* 0x00006c00ff0677ac */ /* 0x000e2a0008000800 */
[----:B------:R-:W1:Y:S01]  /*0ca0*/  S2UR UR8, SR_CTAID.Y ;  /* 0x00000000000879c3 */ /* 0x000e620000002600 */
[----:B------:R-:W1:Y:S07]  /*0cb0*/  S2R R8, SR_TID.Y ;  /* 0x0000000000087919 */ /* 0x000e6e0000002200 */
[----:B------:R-:W1:Y:S01]  /*0cc0*/  LDC R5, c[0x0][0x364] ;  /* 0x0000d900ff057b82 */ /* 0x000e620000000800 */
[----:B------:R-:W3:Y:S01]  /*0cd0*/  LDCU UR7, c[0x0][0x368] ;  /* 0x00006d00ff0777ac */ /* 0x000ee20008000800 */
[----:B-1----:R-:W-:-:S05]  /*0ce0*/  IMAD R0, R5, UR8, R8 ;  /* 0x0000000805007c24 */ /* 0x002fca000f8e0208 */
[----:B--2---:R-:W-:-:S13]  /*0cf0*/  ISETP.GT.AND P0, PT, R0, R23, PT ;  /* 0x000000170000720c */ /* 0x004fda0003f04270 */
[----:B0--3--:R-:W-:Y:S05]  /*0d00*/  @P0 EXIT ;  /* 0x000000000000094d */ /* 0x009fea0003800000 */
[----:B------:R-:W0:Y:S02]  /*0d10*/  LDC.64 R4, c[0x0][0x3a8] ;  /* 0x0000ea00ff047b82 */ /* 0x000e240000000a00 */
[----:B0-----:R-:W2:Y:S01]  /*0d20*/  LDG.E R9, desc[UR4][R4.64] ;  /* 0x0000000404097981 */ /* 0x001ea2000c1e1900 */
[----:B------:R-:W0:Y:S01]  /*0d30*/  S2R R25, SR_CTAID.X ;  /* 0x0000000000197919 */ /* 0x000e220000002500 */
[----:B------:R-:W0:Y:S02]  /*0d40*/  S2R R12, SR_TID.X ;  /* 0x00000000000c7919 */ /* 0x000e240000002100 */
[----:B0-----:R-:W-:-:S05]  /*0d50*/  IMAD R10, R25, UR6, R12 ;  /* 0x00000006190a7c24 */ /* 0x001fca000f8e020c */
[----:B--2---:R-:W-:-:S13]  /*0d60*/  ISETP.GT.AND P0, PT, R10, R9, PT ;  /* 0x000000090a00720c */ /* 0x004fda0003f04270 */
[----:B------:R-:W-:Y:S05]  /*0d70*/  @P0 EXIT ;  /* 0x000000000000094d */ /* 0x000fea0003800000 */
[----:B------:R-:W0:Y:S02]  /*0d80*/  LDC.64 R2, c[0x0][0x3b8] ;  /* 0x0000ee00ff027b82 */ /* 0x000e240000000a00 */
[----:B0-----:R-:W2:Y:S01]  /*0d90*/  LDG.E R13, desc[UR4][R2.64] ;  /* 0x00000004020d7981 */ /* 0x001ea2000c1e1900 */
[----:B------:R-:W0:Y:S01]  /*0da0*/  S2R R17, SR_CTAID.Z ;  /* 0x0000000000117919 */ /* 0x000e220000002700 */
[----:B------:R-:W0:Y:S02]  /*0db0*/  S2R R14, SR_TID.Z ;  /* 0x00000000000e7919 */ /* 0x000e240000002300 */
[----:B0-----:R-:W-:-:S05]  /*0dc0*/  IMAD R11, R17, UR7, R14 ;  /* 0x00000007110b7c24 */ /* 0x001fca000f8e020e */
[----:B--2---:R-:W-:-:S13]  /*0dd0*/  ISETP.GT.AND P0, PT, R11, R13, PT ;  /* 0x0000000d0b00720c */ /* 0x004fda0003f04270 */
[----:B------:R-:W-:Y:S05]  /*0de0*/  @P0 EXIT ;  /* 0x000000000000094d */ /* 0x000fea0003800000 */
[----:B------:R-:W0:Y:S01]  /*0df0*/  LDC.64 R6, c[0x0][0x380] ;  /* 0x0000e000ff067b82 */ /* 0x000e220000000a00 */
[----:B------:R-:W-:-:S04]  /*0e00*/  IMAD R16, R0, R23, RZ ;  /* 0x0000001700107224 */ /* 0x000fc800078e02ff */
[----:B------:R-:W-:-:S04]  /*0e10*/  IMAD.IADD R18, R10, 0x1, R16 ;  /* 0x000000010a127824 */ /* 0x000fc800078e0210 */
[----:B------:R-:W-:-:S04]  /*0e20*/  IMAD R15, R13, R18, R11 ;  /* 0x000000120d0f7224 */ /* 0x000fc800078e020b */
[----:B0-----:R-:W-:-:S06]  /*0e30*/  IMAD.WIDE R6, R15, 0x4, R6 ;  /* 0x000000040f067825 */ /* 0x001fcc00078e0206 */
[----:B------:R0:W2:Y:S01]  /*0e40*/  LDG.E R6, desc[UR4][R6.64] ;  /* 0x0000000406067981 */ /* 0x0000a2000c1e1900 */
[----:B------:R-:W-:Y:S01]  /*0e50*/  MOV R21, 0x400 ;  /* 0x0000040000157802 */ /* 0x000fe20000000f00 */
[----:B------:R-:W-:Y:S01]  /*0e60*/  BSSY.RECONVERGENT B0, `(.L_x_9) ;  /* 0x0000037000007945 */ /* 0x000fe20003800200 */
[----:B------:R-:W-:Y:S01]  /*0e70*/  ISETP.NE.AND P3, PT, R12, RZ, PT ;  /* 0x000000ff0c00720c */ /* 0x000fe20003f65270 */
[----:B------:R-:W1:Y:S01]  /*0e80*/  S2R R18, SR_CgaCtaId ;  /* 0x0000000000127919 */ /* 0x000e620000008800 */
[----:B------:R-:W-:Y:S01]  /*0e90*/  ISETP.NE.AND P0, PT, R8, RZ, PT ;  /* 0x000000ff0800720c */ /* 0x000fe20003f05270 */
[----:B------:R-:W-:Y:S01]  /*0ea0*/  VIADD R21, R21, 0x190 ;  /* 0x0000019015157836 */ /* 0x000fe20000000000 */
[----:B------:R-:W-:-:S04]  /*0eb0*/  ISETP.NE.AND P2, PT, R14, RZ, PT ;  /* 0x000000ff0e00720c */ /* 0x000fc80003f45270 */
[----:B-1----:R-:W-:Y:S02]  /*0ec0*/  LEA R21, R18, R21, 0x18 ;  /* 0x0000001512157211 */ /* 0x002fe400078ec0ff */
[----:B------:R-:W-:-:S03]  /*0ed0*/  SHF.R.U32.HI R18, RZ, 0x3, R13 ;  /* 0x00000003ff127819 */ /* 0x000fc6000001160d */
[----:B------:R-:W-:Y:S01]  /*0ee0*/  IMAD R19, R8, 0x190, R21 ;  /* 0x0000019008137824 */ /* 0x000fe200078e0215 */
[----:B------:R-:W-:Y:S02]  /*0ef0*/  ISETP.NE.AND P1, PT, R17, R18, PT ;  /* 0x000000121100720c */ /* 0x000fe40003f25270 */
[----:B------:R-:W-:Y:S01]  /*0f00*/  LOP3.LUT R18, R13, 0x7, RZ, 0xc0, !PT ;  /* 0x000000070d127812 */ /* 0x000fe200078ec0ff */
[----:B------:R-:W-:-:S04]  /*0f10*/  VIADD R15, R19, 0x190 ;  /* 0x00000190130f7836 */ /* 0x000fc80000000000 */
[----:B------:R-:W-:-:S04]  /*0f20*/  IMAD R15, R12, 0x28, R15 ;  /* 0x000000280c0f7824 */ /* 0x000fc800078e020f */
[----:B0-----:R-:W-:Y:S02]  /*0f30*/  IMAD R7, R14, 0x4, R15 ;  /* 0x000000040e077824 */ /* 0x001fe400078e020f */
[----:B------:R-:W-:-:S04]  /*0f40*/  VIADD R17, R15, 0x28 ;  /* 0x000000280f117836 */ /* 0x000fc80000000000 */
[----:B------:R-:W-:Y:S01]  /*0f50*/  IMAD R17, R14, 0x4, R17 ;  /* 0x000000040e117824 */ /* 0x000fe200078e0211 */
[----:B--2---:R0:W-:Y:S01]  /*0f60*/  STS [R7+0x2c], R6 ;  /* 0x00002c0607007388 */ /* 0x0041e20000000800 */
[----:B------:R-:W-:Y:S05]  /*0f70*/  @P3 BRA `(.L_x_10) ;  /* 0x0000000000943947 */ /* 0x000fea0003800000 */
[----:B0-----:R-:W-:Y:S01]  /*0f80*/  SHF.R.S32.HI R6, RZ, 0x1f, R9 ;  /* 0x0000001fff067819 */ /* 0x001fe20000011409 */
[----:B------:R-:W0:Y:S03]  /*0f90*/  LDCU.64 UR6, c[0x0][0x380] ;  /* 0x00007000ff0677ac */ /* 0x000e260008000a00 */
[----:B------:R-:W-:-:S04]  /*0fa0*/  LEA.HI R6, R6, R9, RZ, 0x3 ;  /* 0x0000000906067211 */ /* 0x000fc800078f18ff */
[----:B------:R-:W-:Y:S02]  /*0fb0*/  SHF.R.S32.HI R8, RZ, 0x3, R6 ;  /* 0x00000003ff087819 */ /* 0x000fe40000011406 */
[----:B------:R-:W-:Y:S02]  /*0fc0*/  LOP3.LUT R6, R6, 0xfffffff8, RZ, 0xc0, !PT ;  /* 0xfffffff806067812 */ /* 0x000fe400078ec0ff */
[----:B------:R-:W-:-:S03]  /*0fd0*/  ISETP.NE.AND P3, PT, R25, R8, PT ;  /* 0x000000081900720c */ /* 0x000fc60003f65270 */
[----:B------:R-:W-:-:S05]  /*0fe0*/  IMAD.IADD R6, R9, 0x1, -R6 ;  /* 0x0000000109067824 */ /* 0x000fca00078e0a06 */
[----:B------:R-:W-:Y:S01]  /*0ff0*/  SEL R20, R6, 0x8, !P3 ;  /* 0x0000000806147807 */ /* 0x000fe20005800000 */
[C---:B------:R-:W-:Y:S01]  /*1000*/  VIADD R6, R10.reuse, 0xffffffff ;  /* 0xffffffff0a067836 */ /* 0x040fe20000000000 */
[----:B------:R-:W-:-:S03]  /*1010*/  ISETP.GT.AND P3, PT, R10, RZ, PT ;  /* 0x000000ff0a00720c */ /* 0x000fc60003f64270 */
[----:B------:R-:W-:-:S05]  /*1020*/  IMAD.IADD R9, R9, 0x1, -R20 ;  /* 0x0000000109097824 */ /* 0x000fca00078e0a14 */
[----:B------:R-:W-:-:S04]  /*1030*/  ISETP.GE.AND P4, PT, R10, R9, PT ;  /* 0x000000090a00720c */ /* 0x000fc80003f86270 */
[C---:B------:R-:W-:Y:S01]  /*1040*/  SEL R7, R20.reuse, RZ, P4 ;  /* 0x000000ff14077207 */ /* 0x040fe20002000000 */
[----:B------:R-:W-:Y:S01]  /*1050*/  @!P3 IMAD.MOV R6, RZ, RZ, R10 ;  /* 0x000000ffff06b224 */ /* 0x000fe200078e020a */
[----:B------:R-:W-:-:S03]  /*1060*/  SEL R8, R20, 0xffffffff, !P4 ;  /* 0xffffffff14087807 */ /* 0x000fc60006000000 */
[C---:B------:R-:W-:Y:S01]  /*1070*/  IMAD R6, R13.reuse, R6, RZ ;  /* 0x000000060d067224 */ /* 0x040fe200078e02ff */
[----:B------:R-:W-:Y:S01]  /*1080*/  IADD3 R22, PT, PT, R8, R10, R7 ;  /* 0x0000000a08167210 */ /* 0x000fe20007ffe007 */
[----:B------:R-:W-:-:S03]  /*1090*/  IMAD R8, R13, R16, RZ ;  /* 0x000000100d087224 */ /* 0x000fc600078e02ff */
[----:B------:R-:W-:Y:S01]  /*10a0*/  SHF.R.S32.HI R25, RZ, 0x1f, R6 ;  /* 0x0000001fff197819 */ /* 0x000fe20000011406 */
[----:B------:R-:W-:Y:S01]  /*10b0*/  IMAD R22, R13, R22, RZ ;  /* 0x000000160d167224 */ /* 0x000fe200078e02ff */
[----:B------:R-:W-:Y:S02]  /*10c0*/  SHF.R.S32.HI R24, RZ, 0x1f, R8 ;  /* 0x0000001fff187819 */ /* 0x000fe40000011408 */
[--C-:B------:R-:W-:Y:S02]  /*10d0*/  IADD3 R7, P5, P6, R8, R6, R11.reuse ;  /* 0x0000000608077210 */ /* 0x100fe40007ebe00b */
[----:B------:R-:W-:Y:S02]  /*10e0*/  IADD3 R9, P3, P4, R22, R8, R11 ;  /* 0x0000000816097210 */ /* 0x000fe40007c7e00b */
[----:B------:R-:W-:Y:S02]  /*10f0*/  SHF.R.S32.HI R27, RZ, 0x1f, R22 ;  /* 0x0000001fff1b7819 */ /* 0x000fe40000011416 */
[----:B------:R-:W-:-:S02]  /*1100*/  IADD3.X R22, PT, PT, R24, R25, RZ, P5, P6 ;  /* 0x0000001918167210 */ /* 0x000fc40002fec4ff */
[----:B0-----:R-:W-:Y:S02]  /*1110*/  LEA R6, P5, R7, UR6, 0x2 ;  /* 0x0000000607067c11 */ /* 0x001fe4000f8a10ff */
[----:B------:R-:W-:Y:S02]  /*1120*/  IADD3.X R24, PT, PT, R27, R24, RZ, P3, P4 ;  /* 0x000000181b187210 */ /* 0x000fe40001fe84ff */
[----:B------:R-:W-:Y:S02]  /*1130*/  LEA R8, P3, R9, UR6, 0x2 ;  /* 0x0000000609087c11 */ /* 0x000fe4000f8610ff */
[----:B------:R-:W-:Y:S02]  /*1140*/  LEA.HI.X R7, R7, UR7, R22, 0x2, P5 ;  /* 0x0000000707077c11 */ /* 0x000fe4000a8f1416 */
[----:B------:R-:W-:-:S03]  /*1150*/  LEA.HI.X R9, R9, UR7, R24, 0x2, P3 ;  /* 0x0000000709097c11 */ /* 0x000fc600098f1418 */
[----:B------:R-:W2:Y:S04]  /*1160*/  LDG.E R6, desc[UR4][R6.64] ;  /* 0x0000000406067981 */ /* 0x000ea8000c1e1900 */
[----:B------:R-:W3:Y:S01]  /*1170*/  LDG.E R8, desc[UR4][R8.64] ;  /* 0x0000000408087981 */ /* 0x000ee2000c1e1900 */
[----:B------:R-:W-:Y:S02]  /*1180*/  IMAD R25, R20, 0x28, R15 ;  /* 0x0000002814197824 */ /* 0x000fe400078e020f */
[C---:B------:R-:W-:Y:S02]  /*1190*/  IMAD R27, R14.reuse, 0x4, R19 ;  /* 0x000000040e1b7824 */ /* 0x040fe400078e0213 */
[----:B------:R-:W-:-:S03]  /*11a0*/  IMAD R25, R14, 0x4, R25 ;  /* 0x000000040e197824 */ /* 0x000fc600078e0219 */
[----:B--2---:R1:W-:Y:S04]  /*11b0*/  STS [R27+0x194], R6 ;  /* 0x000194061b007388 */ /* 0x0043e80000000800 */
[----:B---3--:R1:W-:Y:S02]  /*11c0*/  STS [R25+0x2c], R8 ;  /* 0x00002c0819007388 */ /* 0x0083e40000000800 */
.L_x_10:
[----:B------:R-:W-:Y:S05]  /*11d0*/  BSYNC.RECONVERGENT B0 ;  /* 0x0000000000007941 */ /* 0x000fea0003800200 */
.L_x_9:
[----:B------:R-:W-:Y:S04]  /*11e0*/  BSSY.RECONVERGENT B0, `(.L_x_11) ;  /* 0x000002a000007945 */ /* 0x000fe80003800200 */
[----:B------:R-:W-:Y:S05]  /*11f0*/  @P0 BRA `(.L_x_12) ;  /* 0x0000000000a00947 */ /* 0x000fea0003800000 */
[----:B01----:R-:W-:Y:S01]  /*1200*/  SHF.R.U32.HI R6, RZ, 0x3, R23 ;  /* 0x00000003ff067819 */ /* 0x003fe20000011617 */
[----:B------:R-:W0:Y:S01]  /*1210*/  LDCU.64 UR6, c[0x0][0x380] ;  /* 0x00007000ff0677ac */ /* 0x000e220008000a00 */
[----:B------:R-:W-:Y:S02]  /*1220*/  LOP3.LUT R20, R23, 0x7, RZ, 0xc0, !PT ;  /* 0x0000000717147812 */ /* 0x000fe400078ec0ff */
[----:B------:R-:W-:Y:S01]  /*1230*/  ISETP.NE.AND P3, PT, R6, UR8, PT ;  /* 0x0000000806007c0c */ /* 0x000fe2000bf65270 */
[----:B------:R-:W-:Y:S01]  /*1240*/  IMAD R6, R10, R13, RZ ;  /* 0x0000000d0a067224 */ /* 0x000fe200078e02ff */
[----:B------:R-:W-:Y:S02]  /*1250*/  ISETP.NE.AND P0, PT, R0, RZ, PT ;  /* 0x000000ff0000720c */ /* 0x000fe40003f05270 */
[----:B------:R-:W-:-:S05]  /*1260*/  SEL R20, R20, 0x8, !P3 ;  /* 0x0000000814147807 */ /* 0x000fca0005800000 */
[----:B------:R-:W-:-:S05]  /*1270*/  IMAD.IADD R9, R23, 0x1, -R20 ;  /* 0x0000000117097824 */ /* 0x000fca00078e0a14 */
[----:B------:R-:W-:Y:S01]  /*1280*/  ISETP.GE.AND P3, PT, R0, R9, PT ;  /* 0x000000090000720c */ /* 0x000fe20003f66270 */
[----:B------:R-:W-:Y:S01]  /*1290*/  @P0 IMAD.IADD R22, R16, 0x1, -R23 ;  /* 0x0000000110160824 */ /* 0x000fe200078e0a17 */
[--C-:B------:R-:W-:Y:S01]  /*12a0*/  @!P0 SHF.R.S32.HI R7, RZ, 0x1f, R6.reuse ;  /* 0x0000001fff078819 */ /* 0x100fe20000011406 */
[----:B------:R-:W-:Y:S01]  /*12b0*/  @!P0 IMAD.MOV.U32 R8, RZ, RZ, R6 ;  /* 0x000000ffff088224 */ /* 0x000fe200078e0006 */
[C---:B------:R-:W-:Y:S01]  /*12c0*/  SEL R9, R20.reuse, RZ, P3 ;  /* 0x000000ff14097207 */ /* 0x040fe20001800000 */
[----:B------:R-:W-:Y:S01]  /*12d0*/  @P0 IMAD R25, R13, R22, RZ ;  /* 0x000000160d190224 */ /* 0x000fe200078e02ff */
[----:B------:R-:W-:Y:S01]  /*12e0*/  SEL R24, R20, 0xffffffff, !P3 ;  /* 0xffffffff14187807 */ /* 0x000fe20005800000 */
[----:B------:R-:W-:-:S03]  /*12f0*/  IMAD R22, R23, R13, RZ ;  /* 0x0000000d17167224 */ /* 0x000fc600078e02ff */
[----:B------:R-:W-:Y:S01]  /*1300*/  IADD3 R9, PT, PT, R24, R0, R9 ;  /* 0x0000000018097210 */ /* 0x000fe20007ffe009 */
[----:B------:R-:W-:Y:S01]  /*1310*/  @!P0 IMAD.MOV.U32 R24, RZ, RZ, R7 ;  /* 0x000000ffff188224 */ /* 0x000fe200078e0007 */
[----:B------:R-:W-:Y:S02]  /*1320*/  @P0 IADD3 R8, P3, PT, R25, R6, RZ ;  /* 0x0000000619080210 */ /* 0x000fe40007f7e0ff */
[----:B------:R-:W-:Y:S01]  /*1330*/  @P0 SHF.R.S32.HI R7, RZ, 0x1f, R6 ;  /* 0x0000001fff070819 */ /* 0x000fe20000011406 */
[----:B------:R-:W-:-:S04]  /*1340*/  IMAD R22, R9, R22, RZ ;  /* 0x0000001609167224 */ /* 0x000fc800078e02ff */
[----:B------:R-:W-:Y:S01]  /*1350*/  @P0 IMAD.X R24, RZ, RZ, R7, P3 ;  /* 0x000000ffff180224 */ /* 0x000fe200018e0607 */
[----:B------:R-:W-:Y:S02]  /*1360*/  IADD3 R9, P0, PT, R11, R8, RZ ;  /* 0x000000080b097210 */ /* 0x000fe40007f1e0ff */
[----:B------:R-:W-:Y:S02]  /*1370*/  IADD3 R23, P3, P4, R22, R6, R11 ;  /* 0x0000000616177210 */ /* 0x000fe40007c7e00b */
[----:B------:R-:W-:Y:S01]  /*1380*/  SHF.R.S32.HI R22, RZ, 0x1f, R22 ;  /* 0x0000001fff167819 */ /* 0x000fe20000011416 */
[----:B------:R-:W-:Y:S01]  /*1390*/  IMAD.X R24, RZ, RZ, R24, P0 ;  /* 0x000000ffff187224 */ /* 0x000fe200000e0618 */
[----:B0-----:R-:W-:Y:S02]  /*13a0*/  LEA R6, P0, R9, UR6, 0x2 ;  /* 0x0000000609067c11 */ /* 0x001fe4000f8010ff */
[----:B------:R-:W-:Y:S02]  /*13b0*/  IADD3.X R22, PT, PT, R22, R7, RZ, P3, P4 ;  /* 0x0000000716167210 */ /* 0x000fe40001fe84ff */
[----:B------:R-:W-:-:S02]  /*13c0*/  LEA R8, P3, R23, UR6, 0x2 ;  /* 0x0000000617087c11 */ /* 0x000fc4000f8610ff */
[----:B------:R-:W-:Y:S02]  /*13d0*/  LEA.HI.X R7, R9, UR7, R24, 0x2, P0 ;  /* 0x0000000709077c11 */ /* 0x000fe400080f1418 */
[----:B------:R-:W-:-:S03]  /*13e0*/  LEA.HI.X R9, R23, UR7, R22, 0x2, P3 ;  /* 0x0000000717097c11 */ /* 0x000fc600098f1416 */
[----:B------:R-:W2:Y:S04]  /*13f0*/  LDG.E R6, desc[UR4][R6.64] ;  /* 0x0000000406067981 */ /* 0x000ea8000c1e1900 */
[----:B------:R-:W3:Y:S01]  /*1400*/  LDG.E R8, desc[UR4][R8.64] ;  /* 0x0000000408087981 */ /* 0x000ee2000c1e1900 */
[----:B------:R-:W-:Y:S02]  /*1410*/  IMAD R19, R20, 0x190, R19 ;  /* 0x0000019014137824 */ /* 0x000fe400078e0213 */
[C---:B------:R-:W-:Y:S02]  /*1420*/  IMAD R21, R12.reuse, 0x28, R21 ;  /* 0x000000280c157824 */ /* 0x040fe400078e0215 */
[----:B------:R-:W-:Y:S02]  /*1430*/  IMAD R19, R12, 0x28, R19 ;  /* 0x000000280c137824 */ /* 0x000fe400078e0213 */
[----:B------:R-:W-:-:S02]  /*1440*/  IMAD R21, R14, 0x4, R21 ;  /* 0x000000040e157824 */ /* 0x000fc400078e0215 */
[----:B------:R-:W-:-:S03]  /*1450*/  IMAD R19, R14, 0x4, R19 ;  /* 0x000000040e137824 */ /* 0x000fc600078e0213 */
[----:B--2---:R2:W-:Y:S04]  /*1460*/  STS [R21+0x2c], R6 ;  /* 0x00002c0615007388 */ /* 0x0045e80000000800 */
[----:B---3--:R2:W-:Y:S02]  /*1470*/  STS [R19+0x1bc], R8 ;  /* 0x0001bc0813007388 */ /* 0x0085e40000000800 */
.L_x_12:
[----:B------:R-:W-:Y:S05]  /*1480*/  BSYNC.RECONVERGENT B0 ;  /* 0x0000000000007941 */ /* 0x000fea0003800200 */
.L_x_11:
[----:B------:R-:W-:Y:S01]  /*1490*/  BSSY.RECONVERGENT B0, `(.L_x_13) ;  /* 0x0000029000007945 */ /* 0x000fe20003800200 */
[----:B------:R-:W-:-:S03]  /*14a0*/  SEL R18, R18, 0x8, !P1 ;  /* 0x0000000812127807 */ /* 0x000fc60004800000 */
[----:B------:R-:W-:Y:S05]  /*14b0*/  @P2 BRA `(.L_x_14) ;  /* 0x0000000000982947 */ /* 0x000fea0003800000 */
[----:B------:R-:W3:Y:S01]  /*14c0*/  LDCU.64 UR6, c[0x0][0x380] ;  /* 0x00007000ff0677ac */ /* 0x000ee20008000a00 */
[----:B------:R-:W-:Y:S01]  /*14d0*/  ISETP.NE.AND P1, PT, R11, RZ, PT ;  /* 0x000000ff0b00720c */ /* 0x000fe20003f25270 */
[C-C-:B012---:R-:W-:Y:S02]  /*14e0*/  IMAD.IADD R6, R13.reuse, 0x1, -R18.reuse ;  /* 0x000000010d067824 */ /* 0x147fe400078e0a12 */
[----:B------:R-:W-:Y:S02]  /*14f0*/  IMAD R19, R13, R16, RZ ;  /* 0x000000100d137224 */ /* 0x000fe400078e02ff */
[----:B------:R-:W-:Y:S01]  /*1500*/  IMAD R20, R10, R13, RZ ;  /* 0x0000000d0a147224 */ /* 0x000fe200078e02ff */
[C---:B------:R-:W-:Y:S01]  /*1510*/  ISETP.GE.AND P0, PT, R11.reuse, R6, PT ;  /* 0x000000060b00720c */ /* 0x040fe20003f06270 */
[----:B------:R-:W-:-:S06]  /*1520*/  IMAD.IADD R21, R11, 0x1, R18 ;  /* 0x000000010b157824 */ /* 0x000fcc00078e0212 */
[----:B------:R-:W-:Y:S02]  /*1530*/  @!P1 SHF.R.S32.HI R14, RZ, 0x1f, R19 ;  /* 0x0000001fff0e9819 */ /* 0x000fe40000011413 */
[C---:B------:R-:W-:Y:S02]  /*1540*/  @!P1 IADD3 R9, P2, PT, R19.reuse, R20, RZ ;  /* 0x0000001413099210 */ /* 0x040fe40007f5e0ff */
[--C-:B------:R-:W-:Y:S01]  /*1550*/  @!P1 SHF.R.S32.HI R13, RZ, 0x1f, R20.reuse ;  /* 0x0000001fff0d9819 */ /* 0x100fe20000011414 */
[----:B---3--:R-:W-:Y:S01]  /*1560*/  @!P1 IMAD.U32 R22, RZ, RZ, UR6 ;  /* 0x00000006ff169e24 */ /* 0x008fe2000f8e00ff */
[----:B------:R-:W-:Y:S01]  /*1570*/  @P0 IADD3 R7, P3, P4, R19, R21, R20 ;  /* 0x0000001513070210 */ /* 0x000fe20007c7e014 */
[----:B------:R-:W-:Y:S02]  /*1580*/  @!P1 IMAD.U32 R12, RZ, RZ, UR7 ;  /* 0x00000007ff0c9e24 */ /* 0x000fe4000f8e00ff */
[----:B------:R-:W-:Y:S01]  /*1590*/  @!P1 IMAD.X R6, R14, 0x1, R13, P2 ;  /* 0x000000010e069824 */ /* 0x000fe200010e060d */
[----:B------:R-:W-:Y:S01]  /*15a0*/  @!P1 LEA R8, P2, R9, R22, 0x2 ;  /* 0x0000001609089211 */ /* 0x000fe200078410ff */
[----:B------:R-:W-:Y:S01]  /*15b0*/  @P1 IMAD.U32 R22, RZ, RZ, UR6 ;  /* 0x00000006ff161e24 */ /* 0x000fe2000f8e00ff */
[----:B------:R-:W-:-:S02]  /*15c0*/  @P1 SHF.R.S32.HI R14, RZ, 0x1f, R19 ;  /* 0x0000001fff0e1819 */ /* 0x000fc40000011413 */
[----:B------:R-:W-:Y:S02]  /*15d0*/  @P1 SHF.R.S32.HI R13, RZ, 0x1f, R20 ;  /* 0x0000001fff0d1819 */ /* 0x000fe40000011414 */
[----:B------:R-:W-:Y:S01]  /*15e0*/  @!P1 LEA.HI.X R9, R9, R12, R6, 0x2, P2 ;  /* 0x0000000c09099211 */ /* 0x000fe200010f1406 */
[----:B------:R-:W-:Y:S01]  /*15f0*/  @P1 IMAD.U32 R12, RZ, RZ, UR7 ;  /* 0x00000007ff0c1e24 */ /* 0x000fe2000f8e00ff */
[----:B------:R-:W-:Y:S02]  /*1600*/  @P0 IADD3.X R16, PT, PT, R14, RZ, R13, P3, P4 ;  /* 0x000000ff0e100210 */ /* 0x000fe40001fe840d */
[----:B------:R-:W-:-:S04]  /*1610*/  @P0 LEA R6, P2, R7, R22, 0x2 ;  /* 0x0000001607060211 */ /* 0x000fc800078410ff */
[----:B------:R-:W-:Y:S02]  /*1620*/  @P0 LEA.HI.X R7, R7, R12, R16, 0x2, P2 ;  /* 0x0000000c07070211 */ /* 0x000fe400010f1410 */
[----:B------:R-:W2:Y:S04]  /*1630*/  @!P1 LDG.E R16, desc[UR4][R8.64] ;  /* 0x0000000408109981 */ /* 0x000ea8000c1e1900 */
[----:B------:R0:W3:Y:S01]  /*1640*/  @P0 LDG.E R24, desc[UR4][R6.64+-0x4] ;  /* 0xfffffc0406180981 */ /* 0x0000e2000c1e1900 */
[C---:B------:R-:W-:Y:S02]  /*1650*/  @P1 IADD3 R23, P2, P3, R19.reuse, R20, R11 ;  /* 0x0000001413171210 */ /* 0x040fe40007b5e00b */
[----:B------:R-:W-:Y:S02]  /*1660*/  @!P0 IADD3 R25, P4, P5, R19, R21, R20 ;  /* 0x0000001513198210 */ /* 0x000fe40007d9e014 */
[----:B------:R-:W-:-:S02]  /*1670*/  @P1 IADD3.X R19, PT, PT, R14, R13, RZ, P2, P3 ;  /* 0x0000000d0e131210 */ /* 0x000fc400017e64ff */
[-C--:B------:R-:W-:Y:S02]  /*1680*/  @P1 LEA R20, P2, R23, R22.reuse, 0x2 ;  /* 0x0000001617141211 */ /* 0x080fe400078410ff */
[----:B------:R-:W-:Y:S02]  /*1690*/  @!P0 IADD3.X R13, PT, PT, R14, RZ, R13, P4, P5 ;  /* 0x000000ff0e0d8210 */ /* 0x000fe400027ea40d */
[----:B------:R-:W-:Y:S02]  /*16a0*/  @!P0 LEA R22, P3, R25, R22, 0x2 ;  /* 0x0000001619168211 */ /* 0x000fe400078610ff */
[-C--:B------:R-:W-:Y:S02]  /*16b0*/  @P1 LEA.HI.X R21, R23, R12.reuse, R19, 0x2, P2 ;  /* 0x0000000c17151211 */ /* 0x080fe400010f1413 */
[----:B------:R-:W-:-:S03]  /*16c0*/  @!P0 LEA.HI.X R23, R25, R12, R13, 0x2, P3 ;  /* 0x0000000c19178211 */ /* 0x000fc600018f140d */
[----:B------:R-:W2:Y:S04]  /*16d0*/  @P1 LDG.E R16, desc[UR4][R20.64+-0x4] ;  /* 0xfffffc0414101981 */ /* 0x000ea8000c1e1900 */
[----:B------:R-:W3:Y:S01]  /*16e0*/  @!P0 LDG.E R24, desc[UR4][R22.64] ;  /* 0x0000000416188981 */ /* 0x000ee2000c1e1900 */
[----:B0-----:R-:W-:-:S03]  /*16f0*/  IMAD R7, R18, 0x4, R17 ;  /* 0x0000000412077824 */ /* 0x001fc600078e0211 */
[----:B--2---:R4:W-:Y:S04]  /*1700*/  STS [R15+0x28], R16 ;  /* 0x000028100f007388 */ /* 0x0049e80000000800 */
[----:B---3--:R4:W-:Y:S02]  /*1710*/  STS [R7+0x4], R24 ;  /* 0x0000041807007388 */ /* 0x0089e40000000800 */
.L_x_14:
[----:B------:R-:W-:Y:S05]  /*1720*/  BSYNC.RECONVERGENT B0 ;  /* 0x0000000000007941 */ /* 0x000fea0003800200 */
.L_x_13:
[----:B012-4-:R-:W0:Y:S08]  /*1730*/  LDC.64 R6, c[0x0][0x3b0] ;  /* 0x0000ec00ff067b82 */ /* 0x017e300000000a00 */
[----:B------:R-:W-:Y:S06]  /*1740*/  BAR.SYNC.DEFER_BLOCKING 0x0 ;  /* 0x0000000000007b1d */ /* 0x000fec0000010000 */
[----:B0-----:R-:W2:Y:S02]  /*1750*/  LDG.E R7, desc[UR4][R6.64] ;  /* 0x0000000406077981 */ /* 0x001ea4000c1e1900 */
[----:B--2---:R-:W-:-:S13]  /*1760*/  ISETP.GE.AND P0, PT, R0, R7, PT ;  /* 0x000000070000720c */ /* 0x004fda0003f06270 */
[----:B------:R-:W-:Y:S05]  /*1770*/  @P0 EXIT ;  /* 0x000000000000094d */ /* 0x000fea0003800000 */
[----:B------:R-:W2:Y:S02]  /*1780*/  LDG.E R5, desc[UR4][R4.64] ;  /* 0x0000000404057981 */ /* 0x000ea4000c1e1900 */
[----:B--2---:R-:W-:-:S13]  /*1790*/  ISETP.GE.AND P0, PT, R10, R5, PT ;  /* 0x000000050a00720c */ /* 0x004fda0003f06270 */
[----:B------:R-:W-:Y:S05]  /*17a0*/  @P0 EXIT ;  /* 0x000000000000094d */ /* 0x000fea0003800000 */
[----:B------:R-:W2:Y:S02]  /*17b0*/  LDG.E R6, desc[UR4][R2.64] ;  /* 0x0000000402067981 */ /* 0x000ea4000c1e1900 */
[----:B--2---:R-:W-:-:S13]  /*17c0*/  ISETP.GE.AND P0, PT, R11, R6, PT ;  /* 0x000000060b00720c */ /* 0x004fda0003f06270 */
[----:B------:R-:W-:Y:S05]  /*17d0*/  @P0 EXIT ;  /* 0x000000000000094d */ /* 0x000fea0003800000 */
[----:B------:R-:W0:Y:S01]  /*17e0*/  LDC.64 R4, c[0x0][0x398] ;  /* 0x0000e600ff047b82 */ /* 0x000e220000000a00 */
[----:B------:R-:W-:Y:S01]  /*17f0*/  LDS R2, [R17+0x194] ;  /* 0x0001940011027984 */ /* 0x000fe20000000800 */
[----:B------:R-:W1:Y:S03]  /*1800*/  LDCU.64 UR6, c[0x0][0x388] ;  /* 0x00007100ff0677ac */ /* 0x000e660008000a00 */
[----:B------:R-:W2:Y:S04]  /*1810*/  LDS R3, [R17+-0x18c] ;  /* 0xfffe740011037984 */ /* 0x000ea80000000800 */
[----:B------:R-:W3:Y:S04]  /*1820*/  LDS R13, [R17+0x2c] ;  /* 0x00002c00110d7984 */ /* 0x000ee80000000800 */
[----:B------:R-:W4:Y:S04]  /*1830*/  LDS R15, [R17+-0x24] ;  /* 0xffffdc00110f7984 */ /* 0x000f280000000800 */
[----:B------:R-:W5:Y:S04]  /*1840*/  LDS R8, [R17] ;  /* 0x0000000011087984 */ /* 0x000f680000000800 */
[----:B------:R-:W5:Y:S04]  /*1850*/  LDS R19, [R17+0x8] ;  /* 0x0000080011137984 */ /* 0x000f680000000800 */
[----:B0-----:R0:W5:Y:S01]  /*1860*/  LDG.E R4, desc[UR4][R4.64] ;  /* 0x0000000404047981 */ /* 0x001162000c1e1900 */
[----:B------:R-:W-:-:S03]  /*1870*/  IMAD R7, R0, R7, RZ ;  /* 0x0000000700077224 */ /* 0x000fc600078e02ff */
[----:B------:R-:W5:Y:S01]  /*1880*/  LDS R9, [R17+0x4] ;  /* 0x0000040011097984 */ /* 0x000f620000000800 */
[----:B------:R-:W-:Y:S02]  /*1890*/  IMAD R12, R6, R7, RZ ;  /* 0x00000007060c7224 */ /* 0x000fe400078e02ff */
[----:B------:R-:W-:-:S05]  /*18a0*/  IMAD R6, R10, R6, RZ ;  /* 0x000000060a067224 */ /* 0x000fca00078e02ff */
[----:B------:R-:W-:Y:S02]  /*18b0*/  IADD3 R12, P0, P1, R12, R6, R11 ;  /* 0x000000060c0c7210 */ /* 0x000fe4000791e00b */
[----:B------:R-:W-:-:S04]  /*18c0*/  SHF.R.S32.HI R6, RZ, 0x1f, R6 ;  /* 0x0000001fff067819 */ /* 0x000fc80000011406 */
[----:B0-----:R-:W-:Y:S01]  /*18d0*/  IADD3.X R5, PT, PT, RZ, R6, RZ, P0, P1 ;  /* 0x00000006ff057210 */ /* 0x001fe200007e24ff */
[----:B--2---:R-:W-:Y:S01]  /*18e0*/  FADD R2, R2, R3 ;  /* 0x0000000302027221 */ /* 0x004fe20000000000 */
[----:B-1----:R-:W-:-:S03]  /*18f0*/  LEA R6, P0, R12, UR6, 0x2 ;  /* 0x000000060c067c11 */ /* 0x002fc6000f8010ff */
[----:B---3--:R-:W-:Y:S01]  /*1900*/  FADD R2, R2, R13 ;  /* 0x0000000d02027221 */ /* 0x008fe20000000000 */
[----:B------:R-:W-:-:S03]  /*1910*/  LEA.HI.X R7, R12, UR7, R5, 0x2, P0 ;  /* 0x000000070c077c11 */ /* 0x000fc600080f1405 */
[----:B----4-:R-:W-:Y:S02]  /*1920*/  FADD R15, R2, R15 ;  /* 0x0000000f020f7221 */ /* 0x010fe40000000000 */
[----:B------:R-:W0:Y:S02]  /*1930*/  LDC.64 R2, c[0x0][0x3c0] ;  /* 0x0000f000ff027b82 */ /* 0x000e240000000a00 */
[----:B-----5:R-:W-:-:S04]  /*1940*/  FADD R8, R15, R8 ;  /* 0x000000080f087221 */ /* 0x020fc80000000000 */
[----:B------:R-:W-:-:S04]  /*1950*/  FADD R8, R8, R19 ;  /* 0x0000001308087221 */ /* 0x000fc80000000000 */
[----:B------:R-:W-:-:S04]  /*1960*/  FFMA R8, R9, -6, R8 ;  /* 0xc0c0000009087823 */ /* 0x000fc80000000008 */
[----:B------:R-:W-:-:S05]  /*1970*/  FFMA R9, R4, R8, R9 ;  /* 0x0000000804097223 */ /* 0x000fca0000000009 */
[----:B------:R1:W-:Y:S04]  /*1980*/  STG.E desc[UR4][R6.64], R9 ;  /* 0x0000000906007986 */ /* 0x0003e8000c101904 */
[----:B0-----:R-:W2:Y:S02]  /*1990*/  LDG.E R4, desc[UR4][R2.64] ;  /* 0x0000000402047981 */ /* 0x001ea4000c1e1900 */
[----:B--2---:R-:W-:-:S13]  /*19a0*/  ISETP.GE.AND P0, PT, R4, 0x1, PT ;  /* 0x000000010400780c */ /* 0x004fda0003f06270 */
[----:B-1----:R-:W-:Y:S05]  /*19b0*/  @!P0 BRA `(.L_x_15) ;  /* 0x0000000000e08947 */ /* 0x002fea0003800000 */
[----:B------:R-:W0:Y:S01]  /*19c0*/  LDC.64 R2, c[0x0][0x3a0] ;  /* 0x0000e800ff027b82 */ /* 0x000e220000000a00 */
[----:B------:R-:W-:Y:S01]  /*19d0*/  BSSY.RECONVERGENT B0, `(.L_x_15) ;  /* 0x0000036000007945 */ /* 0x000fe20003800200 */
[----:B------:R-:W-:Y:S01]  /*19e0*/  IMAD.MOV.U32 R8, RZ, RZ, R4 ;  /* 0x000000ffff087224 */ /* 0x000fe200078e0004 */
[----:B------:R-:W1:Y:S01]  /*19f0*/  LDCU.64 UR6, c[0x0][0x388] ;  /* 0x00007100ff0677ac */ /* 0x000e620008000a00 */
[----:B------:R-:W-:-:S07]  /*1a00*/  IMAD.MOV.U32 R7, RZ, RZ, RZ ;  /* 0x000000ffff077224 */ /* 0x000fce00078e00ff */
.L_x_18:
        /* <DEDUP_REMOVED lines=30> */
[----:B------:R-:W2:Y:S07]  /*1bf0*/  LDG.E R5, desc[UR4][R4.64+0x18] ;  /* 0x0000180404057981 */ /* 0x000eae000c1e1900 */
[----:B------:R-:W3:Y:S01]  /*1c00*/  LDC.64 R14, c[0x0][0x3b8] ;  /* 0x0000ee00ff0e7b82 */ /* 0x000ee20000000a00 */
[----:B0-----:R-:W4:Y:S04]  /*1c10*/  LDG.E R13, desc[UR4][R12.64] ;  /* 0x000000040c0d7981 */ /* 0x001f28000c1e1900 */
[----:B---3--:R-:W3:Y:S03]  /*1c20*/  LDG.E R15, desc[UR4][R14.64] ;  /* 0x000000040e0f7981 */ /* 0x008ee6000c1e1900 */
[----:B------:R-:W0:Y:S01]  /*1c30*/  LDC.64 R8, c[0x0][0x3c0] ;  /* 0x0000f000ff087b82 */ /* 0x000e220000000a00 */
[----:B----4-:R-:W-:-:S02]  /*1c40*/  IMAD R6, R0, R13, RZ ;  /* 0x0000000d00067224 */ /* 0x010fc400078e02ff */
[-C--:B---3--:R-:W-:Y:S02]  /*1c50*/  IMAD R16, R10, R15.reuse, RZ ;  /* 0x0000000f0a107224 */ /* 0x088fe400078e02ff */
[----:B------:R-:W-:-:S03]  /*1c60*/  IMAD R6, R6, R15, RZ ;  /* 0x0000000f06067224 */ /* 0x000fc600078e02ff */
[----:B------:R-:W-:Y:S02]  /*1c70*/  SHF.R.S32.HI R17, RZ, 0x1f, R16 ;  /* 0x0000001fff117819 */ /* 0x000fe40000011410 */
[----:B------:R-:W-:Y:S02]  /*1c80*/  IADD3 R16, P0, P1, R6, R16, R11 ;  /* 0x0000001006107210 */ /* 0x000fe4000791e00b */
[----:B------:R-:W-:-:S04]  /*1c90*/  SHF.R.S32.HI R6, RZ, 0x1f, R6 ;  /* 0x0000001fff067819 */ /* 0x000fc80000011406 */
[----:B------:R-:W-:Y:S02]  /*1ca0*/  IADD3.X R17, PT, PT, R6, R17, RZ, P0, P1 ;  /* 0x0000001106117210 */ /* 0x000fe400007e24ff */
[----:B-1----:R-:W-:-:S04]  /*1cb0*/  LEA R12, P0, R16, UR6, 0x2 ;  /* 0x00000006100c7c11 */ /* 0x002fc8000f8010ff */
[----:B------:R-:W-:-:S05]  /*1cc0*/  LEA.HI.X R13, R16, UR7, R17, 0x2, P0 ;  /* 0x00000007100d7c11 */ /* 0x000fca00080f1411 */
[----:B--2---:R2:W-:Y:S04]  /*1cd0*/  STG.E desc[UR4][R12.64], R5 ;  /* 0x000000050c007986 */ /* 0x0045e8000c101904 */
[----:B0-----:R2:W5:Y:S02]  /*1ce0*/  LDG.E R8, desc[UR4][R8.64] ;  /* 0x0000000408087981 */ /* 0x001564000c1e1900 */
.L_x_17:
[----:B-1----:R-:W-:Y:S05]  /*1cf0*/  BSYNC.RECONVERGENT B1 ;  /* 0x0000000000017941 */ /* 0x002fea0003800200 */
.L_x_16:
[----:B------:R-:W-:-:S05]  /*1d00*/  VIADD R7, R7, 0x7 ;  /* 0x0000000707077836 */ /* 0x000fca0000000000 */
[----:B-----5:R-:W-:-:S13]  /*1d10*/  ISETP.GE.AND P0, PT, R7, R8, PT ;  /* 0x000000080700720c */ /* 0x020fda0003f06270 */
[----:B------:R-:W-:Y:S05]  /*1d20*/  @!P0 BRA `(.L_x_18) ;  /* 0xfffffffc00388947 */ /* 0x000fea000383ffff */
[----:B------:R-:W-:Y:S05]  /*1d30*/  BSYNC.RECONVERGENT B0 ;  /* 0x0000000000007941 */ /* 0x000fea0003800200 */
.L_x_15:
[----:B------:R-:W0:Y:S01]  /*1d40*/  LDC.64 R2, c[0x0][0x3b0] ;  /* 0x0000ec00ff027b82 */ /* 0x000e220000000a00 */
[----:B------:R-:W1:Y:S07]  /*1d50*/  LDCU.128 UR8, c[0x0][0x380] ;  /* 0x00007000ff0877ac */ /* 0x000e6e0008000c00 */
[----:B--2---:R-:W2:Y:S01]  /*1d60*/  LDC.64 R4, c[0x0][0x3b8] ;  /* 0x0000ee00ff047b82 */ /* 0x004ea20000000a00 */
[----:B0-----:R-:W3:Y:S04]  /*1d70*/  LDG.E R3, desc[UR4][R2.64] ;  /* 0x0000000402037981 */ /* 0x001ee8000c1e1900 */
[----:B--2---:R-:W2:Y:S01]  /*1d80*/  LDG.E R5, desc[UR4][R4.64] ;  /* 0x0000000404057981 */ /* 0x004ea2000c1e1900 */
[----:B---3--:R-:W-:-:S02]  /*1d90*/  IMAD R0, R0, R3, RZ ;  /* 0x0000000300007224 */ /* 0x008fc400078e02ff */
[-C--:B--2---:R-:W-:Y:S02]  /*1da0*/  IMAD R10, R10, R5.reuse, RZ ;  /* 0x000000050a0a7224 */ /* 0x084fe400078e02ff */
[----:B------:R-:W-:-:S03]  /*1db0*/  IMAD R0, R0, R5, RZ ;  /* 0x0000000500007224 */ /* 0x000fc600078e02ff */
[----:B------:R-:W-:Y:S02]  /*1dc0*/  SHF.R.S32.HI R7, RZ, 0x1f, R10 ;  /* 0x0000001fff077819 */ /* 0x000fe4000001140a */
[----:B------:R-:W-:Y:S02]  /*1dd0*/  IADD3 R6, P0, P1, R0, R10, R11 ;  /* 0x0000000a00067210 */ /* 0x000fe4000791e00b */
[----:B------:R-:W-:-:S04]  /*1de0*/  SHF.R.S32.HI R0, RZ, 0x1f, R0 ;  /* 0x0000001fff007819 */ /* 0x000fc80000011400 */
[----:B------:R-:W-:Y:S01]  /*1df0*/  IADD3.X R7, PT, PT, R0, R7, RZ, P0, P1 ;  /* 0x0000000700077210 */ /* 0x000fe200007e24ff */
        /* <DEDUP_REMOVED lines=9> */
.L_x_19:
[----:B------:R-:W-:-:S00]  /*1e90*/  BRA `(.L_x_19) ;  /* 0xfffffffc00fc7947 */ /* 0x000fc0000383ffff */
[----:B------:R-:W-:-:S00]  /*1ea0*/  NOP ;  /* 0x0000000000007918 */ /* 0x000fc00000000000 */
        /* <DEDUP_REMOVED lines=13> */
.L_x_20:


//--------------------- .nv.shared._Z6kernelPfS_PiS_S_S0_S0_S0_S0_ --------------------------
	.section	.nv.shared._Z6kernelPfS_PiS_S_S0_S0_S0_S0_,"aw",@nobits
	.sectionflags	@""
	.align	4
.nv.shared._Z6kernelPfS_PiS_S_S0_S0_S0_S0_:
	.zero		5424


//--------------------- .nv.shared.reserved.0     --------------------------
	.section	.nv.shared.reserved.0,"aw",@nobits
	.weak		__nv_reservedSMEM_offset_0_alias
	.size		__nv_reservedSMEM_offset_0_alias, 0, 64
	.other		__nv_reservedSMEM_offset_0_alias,@"STO_CUDA_RESERVED_SHARED STV_DEFAULT"
__nv_reservedSMEM_offset_0_alias:
	.zero		0
	.zero		64


//--------------------- .nv.constant0._Z6kernelPfS_PiS_S_S0_S0_S0_S0_ --------------------------
	.section	.nv.constant0._Z6kernelPfS_PiS_S_S0_S0_S0_S0_,"a",@progbits
	.sectionflags	@""
	.align	4
.nv.constant0._Z6kernelPfS_PiS_S_S0_S0_S0_S0_:
	.zero		968


//--------------------- SYMBOLS --------------------------

	.type		.nv.reservedSmem.offset0,@object
	.size		.nv.reservedSmem.offset0,0x4
	.type		.nv.reservedSmem.cap,@object
	.size		.nv.reservedSmem.cap,0x4
